//
// Generated by NVIDIA NVVM Compiler
//
// Compiler Build ID: CL-36424714
// Cuda compilation tools, release 13.0, V13.0.88
// Based on NVVM 20.0.0
//

.version 9.0
.target sm_100
.address_size 64

	// .globl	_Z7AmerGPUPfS_S_S_ffi
.func  (.param .b64 func_retval0) __internal_accurate_pow
(
	.param .b64 __internal_accurate_pow_param_0,
	.param .b64 __internal_accurate_pow_param_1
)
;

.visible .entry _Z7AmerGPUPfS_S_S_ffi(
	.param .u64 .ptr .align 1 _Z7AmerGPUPfS_S_S_ffi_param_0,
	.param .u64 .ptr .align 1 _Z7AmerGPUPfS_S_S_ffi_param_1,
	.param .u64 .ptr .align 1 _Z7AmerGPUPfS_S_S_ffi_param_2,
	.param .u64 .ptr .align 1 _Z7AmerGPUPfS_S_S_ffi_param_3,
	.param .f32 _Z7AmerGPUPfS_S_S_ffi_param_4,
	.param .f32 _Z7AmerGPUPfS_S_S_ffi_param_5,
	.param .u32 _Z7AmerGPUPfS_S_S_ffi_param_6
)
{
	.local .align 16 .b8 	__local_depot0[256];
	.reg .b64 	%SP;
	.reg .b64 	%SPL;
	.reg .pred 	%p<86>;
	.reg .b32 	%r<136>;
	.reg .b32 	%f<63>;
	.reg .b64 	%rd<40>;
	.reg .b64 	%fd<123>;

	mov.u64 	%SPL, __local_depot0;
	ld.param.u64 	%rd12, [_Z7AmerGPUPfS_S_S_ffi_param_1];
	ld.param.u64 	%rd13, [_Z7AmerGPUPfS_S_S_ffi_param_2];
	ld.param.u64 	%rd14, [_Z7AmerGPUPfS_S_S_ffi_param_3];
	ld.param.f32 	%f8, [_Z7AmerGPUPfS_S_S_ffi_param_5];
	ld.param.u32 	%r23, [_Z7AmerGPUPfS_S_S_ffi_param_6];
	mov.u32 	%r24, %ntid.x;
	mov.u32 	%r25, %ctaid.x;
	mov.u32 	%r26, %tid.x;
	mad.lo.s32 	%r1, %r24, %r25, %r26;
	setp.ge.s32 	%p9, %r1, %r23;
	@%p9 bra 	$L__BB0_50;
	ld.param.f32 	%f61, [_Z7AmerGPUPfS_S_S_ffi_param_4];
	cvta.to.global.u64 	%rd15, %rd12;
	cvta.to.global.u64 	%rd16, %rd13;
	cvta.to.global.u64 	%rd17, %rd14;
	mul.wide.s32 	%rd18, %r1, 4;
	add.s64 	%rd19, %rd15, %rd18;
	ld.global.f32 	%f1, [%rd19];
	add.s64 	%rd20, %rd16, %rd18;
	ld.global.f32 	%f2, [%rd20];
	add.s64 	%rd21, %rd17, %rd18;
	ld.global.f32 	%f9, [%rd21];
	add.u64 	%rd1, %SPL, 0;
	div.rn.f32 	%f3, %f9, 0f427C0000;
	sqrt.rn.f32 	%f10, %f3;
	mul.f32 	%f11, %f8, %f10;
	fma.rn.f32 	%f12, %f11, 0f3BBB989D, 0f3F000000;
	cvt.sat.f32.f32 	%f13, %f12;
	mov.f32 	%f14, 0f4B400001;
	mov.f32 	%f15, 0f437C0000;
	fma.rm.f32 	%f16, %f13, %f15, %f14;
	add.f32 	%f17, %f16, 0fCB40007F;
	neg.f32 	%f18, %f17;
	fma.rn.f32 	%f19, %f11, 0f3FB8AA3B, %f18;
	fma.rn.f32 	%f20, %f11, 0f32A57060, %f19;
	mov.b32 	%r28, %f16;
	shl.b32 	%r29, %r28, 23;
	mov.b32 	%f21, %r29;
	ex2.approx.ftz.f32 	%f22, %f20;
	mul.f32 	%f4, %f22, %f21;
	rcp.rn.f32 	%f5, %f4;
	mul.f32 	%f23, %f61, %f3;
	fma.rn.f32 	%f24, %f23, 0f3BBB989D, 0f3F000000;
	cvt.sat.f32.f32 	%f25, %f24;
	fma.rm.f32 	%f26, %f25, %f15, %f14;
	add.f32 	%f27, %f26, 0fCB40007F;
	neg.f32 	%f28, %f27;
	fma.rn.f32 	%f29, %f23, 0f3FB8AA3B, %f28;
	fma.rn.f32 	%f30, %f23, 0f32A57060, %f29;
	mov.b32 	%r30, %f26;
	shl.b32 	%r31, %r30, 23;
	mov.b32 	%f31, %r31;
	ex2.approx.ftz.f32 	%f32, %f30;
	mul.f32 	%f33, %f32, %f31;
	sub.f32 	%f34, %f33, %f5;
	sub.f32 	%f35, %f4, %f5;
	div.rn.f32 	%f6, %f34, %f35;
	cvt.f64.f32 	%fd1, %f4;
	{
	.reg .b32 %temp; 
	mov.b64 	{%temp, %r2}, %fd1;
	}
	abs.f64 	%fd2, %fd1;
	cvt.f64.f32 	%fd3, %f5;
	{
	.reg .b32 %temp; 
	mov.b64 	{%temp, %r3}, %fd3;
	}
	abs.f64 	%fd4, %fd3;
	mov.b32 	%r130, 0;
$L__BB0_2:
	setp.neu.f32 	%p10, %f4, 0f00000000;
	setp.lt.s32 	%p11, %r2, 0;
	cvt.rn.f64.u32 	%fd5, %r130;
	{
	.reg .b32 %temp; 
	mov.b64 	{%temp, %r5}, %fd5;
	}
	shr.u32 	%r32, %r5, 20;
	and.b32  	%r33, %r32, 2047;
	add.s32 	%r34, %r33, -1012;
	mov.b64 	%rd23, %fd5;
	shl.b64 	%rd24, %rd23, %r34;
	setp.eq.s64 	%p12, %rd24, -9223372036854775808;
	{ // callseq 0, 0
	.param .b64 param0;
	st.param.f64 	[param0], %fd2;
	.param .b64 param1;
	st.param.f64 	[param1], %fd5;
	.param .b64 retval0;
	call.uni (retval0), 
	__internal_accurate_pow, 
	(
	param0, 
	param1
	);
	ld.param.f64 	%fd54, [retval0];
	} // callseq 0
	and.pred  	%p1, %p11, %p12;
	neg.f64 	%fd56, %fd54;
	selp.f64 	%fd111, %fd56, %fd54, %p1;
	@%p10 bra 	$L__BB0_4;
	selp.b32 	%r35, %r2, 0, %p12;
	setp.lt.s32 	%p14, %r5, 0;
	or.b32  	%r36, %r35, 2146435072;
	selp.b32 	%r37, %r36, %r35, %p14;
	mov.b32 	%r38, 0;
	mov.b64 	%fd111, {%r38, %r37};
$L__BB0_4:
	add.f64 	%fd57, %fd1, %fd5;
	{
	.reg .b32 %temp; 
	mov.b64 	{%temp, %r39}, %fd57;
	}
	and.b32  	%r40, %r39, 2146435072;
	setp.ne.s32 	%p15, %r40, 2146435072;
	@%p15 bra 	$L__BB0_9;
	setp.num.f32 	%p16, %f4, %f4;
	@%p16 bra 	$L__BB0_7;
	add.rn.f64 	%fd111, %fd1, %fd5;
	bra.uni 	$L__BB0_9;
$L__BB0_7:
	setp.neu.f64 	%p17, %fd2, 0d7FF0000000000000;
	@%p17 bra 	$L__BB0_9;
	setp.lt.s32 	%p18, %r5, 0;
	selp.b32 	%r41, 0, 2146435072, %p18;
	and.b32  	%r42, %r5, 2147483647;
	setp.ne.s32 	%p19, %r42, 1071644672;
	or.b32  	%r43, %r41, -2147483648;
	selp.b32 	%r44, %r43, %r41, %p19;
	selp.b32 	%r45, %r44, %r41, %p1;
	mov.b32 	%r46, 0;
	mov.b64 	%fd111, {%r46, %r45};
$L__BB0_9:
	setp.neu.f32 	%p20, %f5, 0f00000000;
	setp.lt.s32 	%p21, %r3, 0;
	setp.eq.f32 	%p22, %f4, 0f3F800000;
	setp.eq.s32 	%p23, %r130, 0;
	selp.f64 	%fd58, 0d3FF0000000000000, %fd111, %p23;
	selp.f64 	%fd12, 0d3FF0000000000000, %fd58, %p22;
	sub.s32 	%r47, 63, %r130;
	cvt.rn.f64.u32 	%fd13, %r47;
	{
	.reg .b32 %temp; 
	mov.b64 	{%temp, %r6}, %fd13;
	}
	shr.u32 	%r48, %r6, 20;
	and.b32  	%r49, %r48, 2047;
	add.s32 	%r50, %r49, -1012;
	mov.b64 	%rd25, %fd13;
	shl.b64 	%rd26, %rd25, %r50;
	setp.eq.s64 	%p24, %rd26, -9223372036854775808;
	{ // callseq 1, 0
	.param .b64 param0;
	st.param.f64 	[param0], %fd4;
	.param .b64 param1;
	st.param.f64 	[param1], %fd13;
	.param .b64 retval0;
	call.uni (retval0), 
	__internal_accurate_pow, 
	(
	param0, 
	param1
	);
	ld.param.f64 	%fd59, [retval0];
	} // callseq 1
	and.pred  	%p2, %p21, %p24;
	neg.f64 	%fd61, %fd59;
	selp.f64 	%fd113, %fd61, %fd59, %p2;
	@%p20 bra 	$L__BB0_11;
	selp.b32 	%r51, %r3, 0, %p24;
	setp.lt.s32 	%p26, %r6, 0;
	or.b32  	%r52, %r51, 2146435072;
	selp.b32 	%r53, %r52, %r51, %p26;
	mov.b32 	%r54, 0;
	mov.b64 	%fd113, {%r54, %r53};
$L__BB0_11:
	add.f64 	%fd62, %fd3, %fd13;
	{
	.reg .b32 %temp; 
	mov.b64 	{%temp, %r55}, %fd62;
	}
	and.b32  	%r56, %r55, 2146435072;
	setp.ne.s32 	%p27, %r56, 2146435072;
	@%p27 bra 	$L__BB0_16;
	setp.num.f32 	%p28, %f5, %f5;
	@%p28 bra 	$L__BB0_14;
	add.rn.f64 	%fd113, %fd3, %fd13;
	bra.uni 	$L__BB0_16;
$L__BB0_14:
	setp.neu.f64 	%p29, %fd4, 0d7FF0000000000000;
	@%p29 bra 	$L__BB0_16;
	setp.lt.s32 	%p30, %r6, 0;
	selp.b32 	%r57, 0, 2146435072, %p30;
	and.b32  	%r58, %r6, 2147483647;
	setp.ne.s32 	%p31, %r58, 1071644672;
	or.b32  	%r59, %r57, -2147483648;
	selp.b32 	%r60, %r59, %r57, %p31;
	selp.b32 	%r61, %r60, %r57, %p2;
	mov.b32 	%r62, 0;
	mov.b64 	%fd113, {%r62, %r61};
$L__BB0_16:
	setp.eq.f32 	%p32, %f5, 0f3F800000;
	setp.neu.f32 	%p33, %f4, 0f00000000;
	setp.lt.s32 	%p34, %r2, 0;
	selp.f64 	%fd63, 0d3FF0000000000000, %fd113, %p32;
	cvt.f64.f32 	%fd64, %f1;
	mul.f64 	%fd65, %fd12, %fd64;
	mul.f64 	%fd66, %fd65, %fd63;
	cvt.f64.f32 	%fd67, %f2;
	sub.f64 	%fd68, %fd66, %fd67;
	cvt.rn.f32.f64 	%f36, %fd68;
	max.f32 	%f37, %f36, 0f00000000;
	mul.wide.u32 	%rd27, %r130, 4;
	add.s64 	%rd4, %rd1, %rd27;
	st.local.f32 	[%rd4], %f37;
	add.s32 	%r7, %r130, 1;
	cvt.rn.f64.u32 	%fd20, %r7;
	{
	.reg .b32 %temp; 
	mov.b64 	{%temp, %r8}, %fd20;
	}
	shr.u32 	%r63, %r8, 20;
	and.b32  	%r64, %r63, 2047;
	add.s32 	%r65, %r64, -1012;
	mov.b64 	%rd28, %fd20;
	shl.b64 	%rd29, %rd28, %r65;
	setp.eq.s64 	%p35, %rd29, -9223372036854775808;
	{ // callseq 2, 0
	.param .b64 param0;
	st.param.f64 	[param0], %fd2;
	.param .b64 param1;
	st.param.f64 	[param1], %fd20;
	.param .b64 retval0;
	call.uni (retval0), 
	__internal_accurate_pow, 
	(
	param0, 
	param1
	);
	ld.param.f64 	%fd69, [retval0];
	} // callseq 2
	and.pred  	%p3, %p34, %p35;
	neg.f64 	%fd71, %fd69;
	selp.f64 	%fd115, %fd71, %fd69, %p3;
	@%p33 bra 	$L__BB0_18;
	selp.b32 	%r66, %r2, 0, %p35;
	setp.lt.s32 	%p37, %r8, 0;
	or.b32  	%r67, %r66, 2146435072;
	selp.b32 	%r68, %r67, %r66, %p37;
	mov.b32 	%r69, 0;
	mov.b64 	%fd115, {%r69, %r68};
$L__BB0_18:
	add.f64 	%fd72, %fd1, %fd20;
	{
	.reg .b32 %temp; 
	mov.b64 	{%temp, %r70}, %fd72;
	}
	and.b32  	%r71, %r70, 2146435072;
	setp.ne.s32 	%p38, %r71, 2146435072;
	@%p38 bra 	$L__BB0_23;
	setp.nan.f32 	%p39, %f4, %f4;
	@%p39 bra 	$L__BB0_22;
	setp.neu.f64 	%p40, %fd2, 0d7FF0000000000000;
	@%p40 bra 	$L__BB0_23;
	setp.lt.s32 	%p41, %r8, 0;
	selp.b32 	%r72, 0, 2146435072, %p41;
	and.b32  	%r73, %r8, 2147483647;
	setp.ne.s32 	%p42, %r73, 1071644672;
	or.b32  	%r74, %r72, -2147483648;
	selp.b32 	%r75, %r74, %r72, %p42;
	selp.b32 	%r76, %r75, %r72, %p3;
	mov.b32 	%r77, 0;
	mov.b64 	%fd115, {%r77, %r76};
	bra.uni 	$L__BB0_23;
$L__BB0_22:
	add.rn.f64 	%fd115, %fd1, %fd20;
$L__BB0_23:
	setp.neu.f32 	%p43, %f5, 0f00000000;
	setp.lt.s32 	%p44, %r3, 0;
	setp.eq.f32 	%p45, %f4, 0f3F800000;
	selp.f64 	%fd27, 0d3FF0000000000000, %fd115, %p45;
	sub.s32 	%r78, 62, %r130;
	cvt.rn.f64.u32 	%fd28, %r78;
	{
	.reg .b32 %temp; 
	mov.b64 	{%temp, %r9}, %fd28;
	}
	shr.u32 	%r79, %r9, 20;
	and.b32  	%r80, %r79, 2047;
	add.s32 	%r81, %r80, -1012;
	mov.b64 	%rd30, %fd28;
	shl.b64 	%rd31, %rd30, %r81;
	setp.eq.s64 	%p46, %rd31, -9223372036854775808;
	{ // callseq 3, 0
	.param .b64 param0;
	st.param.f64 	[param0], %fd4;
	.param .b64 param1;
	st.param.f64 	[param1], %fd28;
	.param .b64 retval0;
	call.uni (retval0), 
	__internal_accurate_pow, 
	(
	param0, 
	param1
	);
	ld.param.f64 	%fd73, [retval0];
	} // callseq 3
	and.pred  	%p4, %p44, %p46;
	neg.f64 	%fd75, %fd73;
	selp.f64 	%fd117, %fd75, %fd73, %p4;
	@%p43 bra 	$L__BB0_25;
	selp.b32 	%r82, %r3, 0, %p46;
	setp.lt.s32 	%p48, %r9, 0;
	or.b32  	%r83, %r82, 2146435072;
	selp.b32 	%r84, %r83, %r82, %p48;
	mov.b32 	%r85, 0;
	mov.b64 	%fd117, {%r85, %r84};
$L__BB0_25:
	add.f64 	%fd76, %fd3, %fd28;
	{
	.reg .b32 %temp; 
	mov.b64 	{%temp, %r86}, %fd76;
	}
	and.b32  	%r87, %r86, 2146435072;
	setp.ne.s32 	%p49, %r87, 2146435072;
	@%p49 bra 	$L__BB0_30;
	setp.nan.f32 	%p50, %f5, %f5;
	@%p50 bra 	$L__BB0_29;
	setp.neu.f64 	%p51, %fd4, 0d7FF0000000000000;
	@%p51 bra 	$L__BB0_30;
	setp.lt.s32 	%p52, %r9, 0;
	selp.b32 	%r88, 0, 2146435072, %p52;
	and.b32  	%r89, %r9, 2147483647;
	setp.ne.s32 	%p53, %r89, 1071644672;
	or.b32  	%r90, %r88, -2147483648;
	selp.b32 	%r91, %r90, %r88, %p53;
	selp.b32 	%r92, %r91, %r88, %p4;
	mov.b32 	%r93, 0;
	mov.b64 	%fd117, {%r93, %r92};
	bra.uni 	$L__BB0_30;
$L__BB0_29:
	add.rn.f64 	%fd117, %fd3, %fd28;
$L__BB0_30:
	setp.eq.s32 	%p55, %r7, 63;
	selp.f64 	%fd77, 0d3FF0000000000000, %fd117, %p55;
	selp.f64 	%fd78, 0d3FF0000000000000, %fd77, %p32;
	cvt.f64.f32 	%fd79, %f1;
	mul.f64 	%fd80, %fd27, %fd79;
	mul.f64 	%fd81, %fd80, %fd78;
	cvt.f64.f32 	%fd82, %f2;
	sub.f64 	%fd83, %fd81, %fd82;
	cvt.rn.f32.f64 	%f38, %fd83;
	max.f32 	%f39, %f38, 0f00000000;
	st.local.f32 	[%rd4+4], %f39;
	add.s32 	%r130, %r130, 2;
	setp.ne.s32 	%p56, %r130, 64;
	@%p56 bra 	$L__BB0_2;
	ld.param.f32 	%f62, [_Z7AmerGPUPfS_S_S_ffi_param_4];
	neg.f32 	%f40, %f62;
	mul.f32 	%f41, %f3, %f40;
	fma.rn.f32 	%f42, %f41, 0f3BBB989D, 0f3F000000;
	cvt.sat.f32.f32 	%f43, %f42;
	mov.f32 	%f44, 0f4B400001;
	mov.f32 	%f45, 0f437C0000;
	fma.rm.f32 	%f46, %f43, %f45, %f44;
	add.f32 	%f47, %f46, 0fCB40007F;
	neg.f32 	%f48, %f47;
	fma.rn.f32 	%f49, %f41, 0f3FB8AA3B, %f48;
	fma.rn.f32 	%f50, %f41, 0f32A57060, %f49;
	mov.b32 	%r96, %f46;
	shl.b32 	%r97, %r96, 23;
	mov.b32 	%f51, %r97;
	ex2.approx.ftz.f32 	%f52, %f50;
	mul.f32 	%f53, %f52, %f51;
	cvt.f64.f32 	%fd35, %f53;
	mov.b32 	%r131, 62;
	mov.b32 	%r132, 63;
$L__BB0_32:
	mov.u32 	%r12, %r131;
	neg.s32 	%r133, %r132;
	mov.b32 	%r135, 0;
	mov.f64 	%fd118, 0d0000000000000000;
	mov.u32 	%r134, %r12;
	mov.u64 	%rd39, %rd1;
$L__BB0_33:
	mov.u64 	%rd7, %rd39;
	setp.neu.f32 	%p57, %f4, 0f00000000;
	setp.lt.s32 	%p58, %r2, 0;
	{
	.reg .b32 %temp; 
	mov.b64 	{%temp, %r17}, %fd118;
	}
	shr.u32 	%r99, %r17, 20;
	and.b32  	%r100, %r99, 2047;
	add.s32 	%r101, %r100, -1012;
	mov.b64 	%rd32, %fd118;
	shl.b64 	%rd33, %rd32, %r101;
	setp.eq.s64 	%p59, %rd33, -9223372036854775808;
	{ // callseq 4, 0
	.param .b64 param0;
	st.param.f64 	[param0], %fd2;
	.param .b64 param1;
	st.param.f64 	[param1], %fd118;
	.param .b64 retval0;
	call.uni (retval0), 
	__internal_accurate_pow, 
	(
	param0, 
	param1
	);
	ld.param.f64 	%fd85, [retval0];
	} // callseq 4
	and.pred  	%p5, %p58, %p59;
	neg.f64 	%fd87, %fd85;
	selp.f64 	%fd120, %fd87, %fd85, %p5;
	@%p57 bra 	$L__BB0_35;
	selp.b32 	%r102, %r2, 0, %p59;
	setp.lt.s32 	%p61, %r17, 0;
	or.b32  	%r103, %r102, 2146435072;
	selp.b32 	%r104, %r103, %r102, %p61;
	mov.b32 	%r105, 0;
	mov.b64 	%fd120, {%r105, %r104};
$L__BB0_35:
	add.f64 	%fd88, %fd1, %fd118;
	{
	.reg .b32 %temp; 
	mov.b64 	{%temp, %r106}, %fd88;
	}
	and.b32  	%r107, %r106, 2146435072;
	setp.ne.s32 	%p62, %r107, 2146435072;
	@%p62 bra 	$L__BB0_40;
	setp.num.f32 	%p63, %f4, %f4;
	@%p63 bra 	$L__BB0_38;
	add.rn.f64 	%fd120, %fd1, %fd118;
	bra.uni 	$L__BB0_40;
$L__BB0_38:
	setp.neu.f64 	%p64, %fd2, 0d7FF0000000000000;
	@%p64 bra 	$L__BB0_40;
	setp.lt.s32 	%p65, %r17, 0;
	selp.b32 	%r108, 0, 2146435072, %p65;
	and.b32  	%r109, %r17, 2147483647;
	setp.ne.s32 	%p66, %r109, 1071644672;
	or.b32  	%r110, %r108, -2147483648;
	selp.b32 	%r111, %r110, %r108, %p66;
	selp.b32 	%r112, %r111, %r108, %p5;
	mov.b32 	%r113, 0;
	mov.b64 	%fd120, {%r113, %r112};
$L__BB0_40:
	setp.neu.f32 	%p67, %f5, 0f00000000;
	setp.lt.s32 	%p68, %r3, 0;
	setp.eq.f32 	%p69, %f4, 0f3F800000;
	setp.eq.s32 	%p70, %r135, 0;
	selp.f64 	%fd89, 0d3FF0000000000000, %fd120, %p70;
	selp.f64 	%fd43, 0d3FF0000000000000, %fd89, %p69;
	cvt.rn.f64.s32 	%fd44, %r134;
	{
	.reg .b32 %temp; 
	mov.b64 	{%temp, %r18}, %fd44;
	}
	shr.u32 	%r114, %r18, 20;
	and.b32  	%r115, %r114, 2047;
	add.s32 	%r116, %r115, -1012;
	mov.b64 	%rd34, %fd44;
	shl.b64 	%rd9, %rd34, %r116;
	setp.eq.s64 	%p85, %rd9, -9223372036854775808;
	{ // callseq 5, 0
	.param .b64 param0;
	st.param.f64 	[param0], %fd4;
	.param .b64 param1;
	st.param.f64 	[param1], %fd44;
	.param .b64 retval0;
	call.uni (retval0), 
	__internal_accurate_pow, 
	(
	param0, 
	param1
	);
	ld.param.f64 	%fd90, [retval0];
	} // callseq 5
	neg.f64 	%fd92, %fd90;
	selp.f64 	%fd93, %fd92, %fd90, %p85;
	selp.f64 	%fd122, %fd93, %fd90, %p68;
	@%p67 bra 	$L__BB0_42;
	setp.eq.s64 	%p72, %rd9, -9223372036854775808;
	abs.f64 	%fd94, %fd44;
	setp.neu.f64 	%p73, %fd94, 0d3FE0000000000000;
	and.pred  	%p85, %p73, %p72;
	selp.b32 	%r117, %r3, 0, %p85;
	setp.lt.s32 	%p74, %r18, 0;
	or.b32  	%r118, %r117, 2146435072;
	selp.b32 	%r119, %r118, %r117, %p74;
	mov.b32 	%r120, 0;
	mov.b64 	%fd122, {%r120, %r119};
$L__BB0_42:
	cvt.rn.f64.s32 	%fd48, %r134;
	cvt.f64.f32 	%fd49, %f5;
	add.f64 	%fd95, %fd49, %fd48;
	{
	.reg .b32 %temp; 
	mov.b64 	{%temp, %r121}, %fd95;
	}
	and.b32  	%r122, %r121, 2146435072;
	setp.ne.s32 	%p75, %r122, 2146435072;
	@%p75 bra 	$L__BB0_47;
	setp.num.f32 	%p76, %f5, %f5;
	@%p76 bra 	$L__BB0_45;
	add.rn.f64 	%fd122, %fd49, %fd48;
	bra.uni 	$L__BB0_47;
$L__BB0_45:
	setp.neu.f64 	%p77, %fd4, 0d7FF0000000000000;
	@%p77 bra 	$L__BB0_47;
	setp.lt.s32 	%p79, %r18, 0;
	selp.b32 	%r123, 0, 2146435072, %p79;
	and.b32  	%r124, %r18, 2147483647;
	setp.ne.s32 	%p80, %r124, 1071644672;
	or.b32  	%r125, %r123, -2147483648;
	selp.b32 	%r126, %r125, %r123, %p80;
	selp.b32 	%r127, %r126, %r123, %p85;
	selp.b32 	%r128, %r127, %r123, %p68;
	mov.b32 	%r129, 0;
	mov.b64 	%fd122, {%r129, %r128};
$L__BB0_47:
	setp.eq.f32 	%p81, %f5, 0f3F800000;
	setp.eq.s32 	%p82, %r134, 0;
	selp.f64 	%fd96, 0d3FF0000000000000, %fd122, %p82;
	selp.f64 	%fd97, 0d3FF0000000000000, %fd96, %p81;
	cvt.f64.f32 	%fd98, %f1;
	mul.f64 	%fd99, %fd43, %fd98;
	mul.f64 	%fd100, %fd99, %fd97;
	cvt.f64.f32 	%fd101, %f2;
	sub.f64 	%fd102, %fd100, %fd101;
	cvt.rn.f32.f64 	%f54, %fd102;
	add.f64 	%fd118, %fd118, 0d3FF0000000000000;
	add.s32 	%r135, %r135, 1;
	add.s64 	%rd39, %rd7, 4;
	ld.local.f32 	%f55, [%rd7+4];
	mul.f32 	%f56, %f6, %f55;
	cvt.f64.f32 	%fd103, %f56;
	ld.local.f32 	%f57, [%rd7];
	cvt.f64.f32 	%fd104, %f57;
	cvt.f64.f32 	%fd105, %f6;
	mov.f64 	%fd106, 0d3FF0000000000000;
	sub.f64 	%fd107, %fd106, %fd105;
	fma.rn.f64 	%fd108, %fd107, %fd104, %fd103;
	mul.f64 	%fd109, %fd108, %fd35;
	cvt.rn.f32.f64 	%f58, %fd109;
	max.f32 	%f59, %f54, %f58;
	st.local.f32 	[%rd7], %f59;
	add.s32 	%r134, %r134, -1;
	add.s32 	%r133, %r133, 1;
	setp.ne.s32 	%p83, %r133, 0;
	@%p83 bra 	$L__BB0_33;
	add.s32 	%r131, %r12, -1;
	setp.ne.s32 	%p84, %r12, 0;
	mov.u32 	%r132, %r12;
	@%p84 bra 	$L__BB0_32;
	ld.param.u64 	%rd38, [_Z7AmerGPUPfS_S_S_ffi_param_0];
	ld.local.f32 	%f60, [%rd1];
	cvta.to.global.u64 	%rd35, %rd38;
	mul.wide.s32 	%rd36, %r1, 4;
	add.s64 	%rd37, %rd35, %rd36;
	st.global.f32 	[%rd37], %f60;
$L__BB0_50:
	ret;

}
.func  (.param .b64 func_retval0) __internal_accurate_pow(
	.param .b64 __internal_accurate_pow_param_0,
	.param .b64 __internal_accurate_pow_param_1
)
{
	.reg .pred 	%p<8>;
	.reg .b32 	%r<49>;
	.reg .b32 	%f<3>;
	.reg .b64 	%fd<109>;

	ld.param.f64 	%fd10, [__internal_accurate_pow_param_0];
	ld.param.f64 	%fd11, [__internal_accurate_pow_param_1];
	{
	.reg .b32 %temp; 
	mov.b64 	{%temp, %r46}, %fd10;
	}
	{
	.reg .b32 %temp; 
	mov.b64 	{%r45, %temp}, %fd10;
	}
	shr.u32 	%r47, %r46, 20;
	setp.gt.u32 	%p1, %r46, 1048575;
	@%p1 bra 	$L__BB1_2;
	mul.f64 	%fd12, %fd10, 0d4350000000000000;
	{
	.reg .b32 %temp; 
	mov.b64 	{%temp, %r46}, %fd12;
	}
	{
	.reg .b32 %temp; 
	mov.b64 	{%r45, %temp}, %fd12;
	}
	shr.u32 	%r16, %r46, 20;
	add.s32 	%r47, %r16, -54;
$L__BB1_2:
	add.s32 	%r48, %r47, -1023;
	and.b32  	%r17, %r46, -2146435073;
	or.b32  	%r18, %r17, 1072693248;
	mov.b64 	%fd107, {%r45, %r18};
	setp.lt.u32 	%p2, %r18, 1073127583;
	@%p2 bra 	$L__BB1_4;
	{
	.reg .b32 %temp; 
	mov.b64 	{%r19, %temp}, %fd107;
	}
	{
	.reg .b32 %temp; 
	mov.b64 	{%temp, %r20}, %fd107;
	}
	add.s32 	%r21, %r20, -1048576;
	mov.b64 	%fd107, {%r19, %r21};
	add.s32 	%r48, %r47, -1022;
$L__BB1_4:
	add.f64 	%fd13, %fd107, 0dBFF0000000000000;
	add.f64 	%fd14, %fd107, 0d3FF0000000000000;
	rcp.approx.ftz.f64 	%fd15, %fd14;
	neg.f64 	%fd16, %fd14;
	fma.rn.f64 	%fd17, %fd16, %fd15, 0d3FF0000000000000;
	fma.rn.f64 	%fd18, %fd17, %fd17, %fd17;
	fma.rn.f64 	%fd19, %fd18, %fd15, %fd15;
	mul.f64 	%fd20, %fd13, %fd19;
	fma.rn.f64 	%fd21, %fd13, %fd19, %fd20;
	mul.f64 	%fd22, %fd21, %fd21;
	fma.rn.f64 	%fd23, %fd22, 0d3EB0F5FF7D2CAFE2, 0d3ED0F5D241AD3B5A;
	fma.rn.f64 	%fd24, %fd23, %fd22, 0d3EF3B20A75488A3F;
	fma.rn.f64 	%fd25, %fd24, %fd22, 0d3F1745CDE4FAECD5;
	fma.rn.f64 	%fd26, %fd25, %fd22, 0d3F3C71C7258A578B;
	fma.rn.f64 	%fd27, %fd26, %fd22, 0d3F6249249242B910;
	fma.rn.f64 	%fd28, %fd27, %fd22, 0d3F89999999999DFB;
	sub.f64 	%fd29, %fd13, %fd21;
	add.f64 	%fd30, %fd29, %fd29;
	neg.f64 	%fd31, %fd21;
	fma.rn.f64 	%fd32, %fd31, %fd13, %fd30;
	mul.f64 	%fd33, %fd19, %fd32;
	fma.rn.f64 	%fd34, %fd22, %fd28, 0d3FB5555555555555;
	mov.f64 	%fd35, 0d3FB5555555555555;
	sub.f64 	%fd36, %fd35, %fd34;
	fma.rn.f64 	%fd37, %fd22, %fd28, %fd36;
	add.f64 	%fd38, %fd37, 0dBC46A4CB00B9E7B0;
	add.f64 	%fd39, %fd34, %fd38;
	sub.f64 	%fd40, %fd34, %fd39;
	add.f64 	%fd41, %fd38, %fd40;
	mul.rn.f64 	%fd42, %fd21, %fd21;
	neg.f64 	%fd43, %fd42;
	fma.rn.f64 	%fd44, %fd21, %fd21, %fd43;
	{
	.reg .b32 %temp; 
	mov.b64 	{%r22, %temp}, %fd33;
	}
	{
	.reg .b32 %temp; 
	mov.b64 	{%temp, %r23}, %fd33;
	}
	add.s32 	%r24, %r23, 1048576;
	mov.b64 	%fd45, {%r22, %r24};
	fma.rn.f64 	%fd46, %fd21, %fd45, %fd44;
	mul.rn.f64 	%fd47, %fd42, %fd21;
	neg.f64 	%fd48, %fd47;
	fma.rn.f64 	%fd49, %fd42, %fd21, %fd48;
	fma.rn.f64 	%fd50, %fd42, %fd33, %fd49;
	fma.rn.f64 	%fd51, %fd46, %fd21, %fd50;
	mul.rn.f64 	%fd52, %fd39, %fd47;
	neg.f64 	%fd53, %fd52;
	fma.rn.f64 	%fd54, %fd39, %fd47, %fd53;
	fma.rn.f64 	%fd55, %fd39, %fd51, %fd54;
	fma.rn.f64 	%fd56, %fd41, %fd47, %fd55;
	add.f64 	%fd57, %fd52, %fd56;
	sub.f64 	%fd58, %fd52, %fd57;
	add.f64 	%fd59, %fd56, %fd58;
	add.f64 	%fd60, %fd21, %fd57;
	sub.f64 	%fd61, %fd21, %fd60;
	add.f64 	%fd62, %fd57, %fd61;
	add.f64 	%fd63, %fd59, %fd62;
	add.f64 	%fd64, %fd33, %fd63;
	add.f64 	%fd65, %fd60, %fd64;
	sub.f64 	%fd66, %fd60, %fd65;
	add.f64 	%fd67, %fd64, %fd66;
	xor.b32  	%r25, %r48, -2147483648;
	mov.b32 	%r26, 1127219200;
	mov.b64 	%fd68, {%r25, %r26};
	mov.b32 	%r27, -2147483648;
	mov.b64 	%fd69, {%r27, %r26};
	sub.f64 	%fd70, %fd68, %fd69;
	fma.rn.f64 	%fd71, %fd70, 0d3FE62E42FEFA39EF, %fd65;
	fma.rn.f64 	%fd72, %fd70, 0dBFE62E42FEFA39EF, %fd71;
	sub.f64 	%fd73, %fd72, %fd65;
	sub.f64 	%fd74, %fd67, %fd73;
	fma.rn.f64 	%fd75, %fd70, 0d3C7ABC9E3B39803F, %fd74;
	add.f64 	%fd76, %fd71, %fd75;
	sub.f64 	%fd77, %fd71, %fd76;
	add.f64 	%fd78, %fd75, %fd77;
	{
	.reg .b32 %temp; 
	mov.b64 	{%temp, %r28}, %fd11;
	}
	{
	.reg .b32 %temp; 
	mov.b64 	{%r29, %temp}, %fd11;
	}
	shl.b32 	%r30, %r28, 1;
	setp.gt.u32 	%p3, %r30, -33554433;
	and.b32  	%r31, %r28, -15728641;
	selp.b32 	%r32, %r31, %r28, %p3;
	mov.b64 	%fd79, {%r29, %r32};
	mul.rn.f64 	%fd80, %fd76, %fd79;
	neg.f64 	%fd81, %fd80;
	fma.rn.f64 	%fd82, %fd76, %fd79, %fd81;
	fma.rn.f64 	%fd83, %fd78, %fd79, %fd82;
	add.f64 	%fd4, %fd80, %fd83;
	sub.f64 	%fd84, %fd80, %fd4;
	add.f64 	%fd5, %fd83, %fd84;
	fma.rn.f64 	%fd85, %fd4, 0d3FF71547652B82FE, 0d4338000000000000;
	{
	.reg .b32 %temp; 
	mov.b64 	{%r13, %temp}, %fd85;
	}
	mov.f64 	%fd86, 0dC338000000000000;
	add.rn.f64 	%fd87, %fd85, %fd86;
	fma.rn.f64 	%fd88, %fd87, 0dBFE62E42FEFA39EF, %fd4;
	fma.rn.f64 	%fd89, %fd87, 0dBC7ABC9E3B39803F, %fd88;
	fma.rn.f64 	%fd90, %fd89, 0d3E5ADE1569CE2BDF, 0d3E928AF3FCA213EA;
	fma.rn.f64 	%fd91, %fd90, %fd89, 0d3EC71DEE62401315;
	fma.rn.f64 	%fd92, %fd91, %fd89, 0d3EFA01997C89EB71;
	fma.rn.f64 	%fd93, %fd92, %fd89, 0d3F2A01A014761F65;
	fma.rn.f64 	%fd94, %fd93, %fd89, 0d3F56C16C1852B7AF;
	fma.rn.f64 	%fd95, %fd94, %fd89, 0d3F81111111122322;
	fma.rn.f64 	%fd96, %fd95, %fd89, 0d3FA55555555502A1;
	fma.rn.f64 	%fd97, %fd96, %fd89, 0d3FC5555555555511;
	fma.rn.f64 	%fd98, %fd97, %fd89, 0d3FE000000000000B;
	fma.rn.f64 	%fd99, %fd98, %fd89, 0d3FF0000000000000;
	fma.rn.f64 	%fd100, %fd99, %fd89, 0d3FF0000000000000;
	{
	.reg .b32 %temp; 
	mov.b64 	{%r14, %temp}, %fd100;
	}
	{
	.reg .b32 %temp; 
	mov.b64 	{%temp, %r15}, %fd100;
	}
	shl.b32 	%r33, %r13, 20;
	add.s32 	%r34, %r33, %r15;
	mov.b64 	%fd108, {%r14, %r34};
	{
	.reg .b32 %temp; 
	mov.b64 	{%temp, %r35}, %fd4;
	}
	mov.b32 	%f2, %r35;
	abs.f32 	%f1, %f2;
	setp.lt.f32 	%p4, %f1, 0f4086232B;
	@%p4 bra 	$L__BB1_7;
	setp.lt.f64 	%p5, %fd4, 0d0000000000000000;
	add.f64 	%fd101, %fd4, 0d7FF0000000000000;
	selp.f64 	%fd108, 0d0000000000000000, %fd101, %p5;
	setp.geu.f32 	%p6, %f1, 0f40874800;
	@%p6 bra 	$L__BB1_7;
	shr.u32 	%r36, %r13, 31;
	add.s32 	%r37, %r13, %r36;
	shr.s32 	%r38, %r37, 1;
	shl.b32 	%r39, %r38, 20;
	add.s32 	%r40, %r15, %r39;
	mov.b64 	%fd102, {%r14, %r40};
	sub.s32 	%r41, %r13, %r38;
	shl.b32 	%r42, %r41, 20;
	add.s32 	%r43, %r42, 1072693248;
	mov.b32 	%r44, 0;
	mov.b64 	%fd103, {%r44, %r43};
	mul.f64 	%fd108, %fd103, %fd102;
$L__BB1_7:
	abs.f64 	%fd104, %fd108;
	setp.eq.f64 	%p7, %fd104, 0d7FF0000000000000;
	fma.rn.f64 	%fd105, %fd108, %fd5, %fd108;
	selp.f64 	%fd106, %fd108, %fd105, %p7;
	st.param.f64 	[func_retval0], %fd106;
	ret;

}


// ===== COMPILED SASS (sm_100) =====

	.target	sm_100

	.elftype	@"ET_EXEC"


//--------------------- .note.nv.tkinfo           --------------------------
	.section	.note.nv.tkinfo,"",@"SHT_NOTE"
	.sectionflags	@"SHF_NOTE_NV_TKINFO"
	.tkinfo
        /*0018*/ 	.word	0x00000002
        /*0030*/ 	.string	""
        /*0030*/ 	.string	"ptxas"
        /*0030*/ 	.string	"Cuda compilation tools, release 13.0, V13.0.88"
        /*0030*/ 	.string	"Build cuda_13.0.r13.0/compiler.36424714_0"
        /*0030*/ 	.string	"-arch sm_100 -m 64 "



//--------------------- .note.nv.cuinfo           --------------------------
	.section	.note.nv.cuinfo,"",@"SHT_NOTE"
	.sectionflags	@"SHF_NOTE_NV_CUINFO"
        /*0018*/ 	.short	0x0002
        /*001a*/ 	.short	0x0064
        /*001c*/ 	.short	0x0082
	.zero		2


//--------------------- .nv.info                  --------------------------
	.section	.nv.info,"",@"SHT_CUDA_INFO"
	.align	4


	//----- nvinfo : EIATTR_REGCOUNT
	.align		4
        /*0000*/ 	.byte	0x04, 0x2f
        /*0002*/ 	.short	(.L_1 - .L_0)
	.align		4
.L_0:
        /*0004*/ 	.word	index@(_Z7AmerGPUPfS_S_S_ffi)
        /*0008*/ 	.word	0x0000002e


	//----- nvinfo : EIATTR_FRAME_SIZE
	.align		4
.L_1:
        /*000c*/ 	.byte	0x04, 0x11
        /*000e*/ 	.short	(.L_3 - .L_2)
	.align		4
.L_2:
        /*0010*/ 	.word	index@($_Z7AmerGPUPfS_S_S_ffi$__internal_accurate_pow)
        /*0014*/ 	.word	0x00000100


	//----- nvinfo : EIATTR_FRAME_SIZE
	.align		4
.L_3:
        /*0018*/ 	.byte	0x04, 0x11
        /*001a*/ 	.short	(.L_5 - .L_4)
	.align		4
.L_4:
        /*001c*/ 	.word	index@($__internal_2_$__cuda_sm3x_div_rn_noftz_f32_slowpath)
        /*0020*/ 	.word	0x00000100


	//----- nvinfo : EIATTR_FRAME_SIZE
	.align		4
.L_5:
        /*0024*/ 	.byte	0x04, 0x11
        /*0026*/ 	.short	(.L_7 - .L_6)
	.align		4
.L_6:
        /*0028*/ 	.word	index@($__internal_1_$__cuda_sm20_sqrt_rn_f32_slowpath)
        /*002c*/ 	.word	0x00000100


	//----- nvinfo : EIATTR_FRAME_SIZE
	.align		4
.L_7:
        /*0030*/ 	.byte	0x04, 0x11
        /*0032*/ 	.short	(.L_9 - .L_8)
	.align		4
.L_8:
        /*0034*/ 	.word	index@($__internal_0_$__cuda_sm20_rcp_rn_f32_slowpath)
        /*0038*/ 	.word	0x00000100


	//----- nvinfo : EIATTR_FRAME_SIZE
	.align		4
.L_9:
        /*003c*/ 	.byte	0x04, 0x11
        /*003e*/ 	.short	(.L_11 - .L_10)
	.align		4
.L_10:
        /*0040*/ 	.word	index@(_Z7AmerGPUPfS_S_S_ffi)
        /*0044*/ 	.word	0x00000100


	//----- nvinfo : EIATTR_MIN_STACK_SIZE
	.align		4
.L_11:
        /*0048*/ 	.byte	0x04, 0x12
        /*004a*/ 	.short	(.L_13 - .L_12)
	.align		4
.L_12:
        /*004c*/ 	.word	index@(_Z7AmerGPUPfS_S_S_ffi)
        /*0050*/ 	.word	0x00000100
.L_13:


//--------------------- .nv.compat                --------------------------
	.section	.nv.compat,"",@"SHT_CUDA_COMPAT_INFO"
	.align	4
        /*0000*/ 	.byte	0x02, 0x09, 0x00, 0x00, 0x02, 0x02, 0x01, 0x00, 0x02, 0x05, 0x05, 0x00, 0x03, 0x07, 0x01, 0x01
        /*0010*/ 	.byte	0x02, 0x03, 0x00, 0x00, 0x02, 0x06, 0x01, 0x00, 0x04, 0x0b, 0x08, 0x00, 0x01, 0x00, 0x00, 0x00
        /*0020*/ 	.byte	0x00, 0x00, 0x00, 0x00


//--------------------- .nv.info._Z7AmerGPUPfS_S_S_ffi --------------------------
	.section	.nv.info._Z7AmerGPUPfS_S_S_ffi,"",@"SHT_CUDA_INFO"
	.sectionflags	@""
	.align	4


	//----- nvinfo : EIATTR_CUDA_API_VERSION
	.align		4
        /*0000*/ 	.byte	0x04, 0x37
        /*0002*/ 	.short	(.L_15 - .L_14)
.L_14:
        /*0004*/ 	.word	0x00000082


	//----- nvinfo : EIATTR_KPARAM_INFO
	.align		4
.L_15:
        /*0008*/ 	.byte	0x04, 0x17
        /*000a*/ 	.short	(.L_17 - .L_16)
.L_16:
        /*000c*/ 	.word	0x00000000
        /*0010*/ 	.short	0x0006
        /*0012*/ 	.short	0x0028
        /*0014*/ 	.byte	0x00, 0xf0, 0x11, 0x00


	//----- nvinfo : EIATTR_KPARAM_INFO
	.align		4
.L_17:
        /*0018*/ 	.byte	0x04, 0x17
        /*001a*/ 	.short	(.L_19 - .L_18)
.L_18:
        /*001c*/ 	.word	0x00000000
        /*0020*/ 	.short	0x0005
        /*0022*/ 	.short	0x0024
        /*0024*/ 	.byte	0x00, 0xf0, 0x11, 0x00


	//----- nvinfo : EIATTR_KPARAM_INFO
	.align		4
.L_19:
        /*0028*/ 	.byte	0x04, 0x17
        /*002a*/ 	.short	(.L_21 - .L_20)
.L_20:
        /*002c*/ 	.word	0x00000000
        /*0030*/ 	.short	0x0004
        /*0032*/ 	.short	0x0020
        /*0034*/ 	.byte	0x00, 0xf0, 0x11, 0x00


	//----- nvinfo : EIATTR_KPARAM_INFO
	.align		4
.L_21:
        /*0038*/ 	.byte	0x04, 0x17
        /*003a*/ 	.short	(.L_23 - .L_22)
.L_22:
        /*003c*/ 	.word	0x00000000
        /*0040*/ 	.short	0x0003
        /*0042*/ 	.short	0x0018
        /*0044*/ 	.byte	0x00, 0xf5, 0x21, 0x00


	//----- nvinfo : EIATTR_KPARAM_INFO
	.align		4
.L_23:
        /*0048*/ 	.byte	0x04, 0x17
        /*004a*/ 	.short	(.L_25 - .L_24)
.L_24:
        /*004c*/ 	.word	0x00000000
        /*0050*/ 	.short	0x0002
        /*0052*/ 	.short	0x0010
        /*0054*/ 	.byte	0x00, 0xf5, 0x21, 0x00


	//----- nvinfo : EIATTR_KPARAM_INFO
	.align		4
.L_25:
        /*0058*/ 	.byte	0x04, 0x17
        /*005a*/ 	.short	(.L_27 - .L_26)
.L_26:
        /*005c*/ 	.word	0x00000000
        /*0060*/ 	.short	0x0001
        /*0062*/ 	.short	0x0008
        /*0064*/ 	.byte	0x00, 0xf5, 0x21, 0x00


	//----- nvinfo : EIATTR_KPARAM_INFO
	.align		4
.L_27:
        /*0068*/ 	.byte	0x04, 0x17
        /*006a*/ 	.short	(.L_29 - .L_28)
.L_28:
        /*006c*/ 	.word	0x00000000
        /*0070*/ 	.short	0x0000
        /*0072*/ 	.short	0x0000
        /*0074*/ 	.byte	0x00, 0xf5, 0x21, 0x00


	//----- nvinfo : EIATTR_SPARSE_MMA_MASK
	.align		4
.L_29:
        /*0078*/ 	.byte	0x03, 0x50
        /*007a*/ 	.short	0x0000


	//----- nvinfo : EIATTR_MAXREG_COUNT
	.align		4
        /*007c*/ 	.byte	0x03, 0x1b
        /*007e*/ 	.short	0x00ff


	//----- nvinfo : EIATTR_MERCURY_ISA_VERSION
	.align		4
        /*0080*/ 	.byte	0x03, 0x5f
        /*0082*/ 	.short	0x0101


	//----- nvinfo : EIATTR_VRC_CTA_INIT_COUNT
	.align		4
        /*0084*/ 	.byte	0x02, 0x4a
	.zero		1
	.zero		1


	//----- nvinfo : EIATTR_EXIT_INSTR_OFFSETS
	.align		4
        /*0088*/ 	.byte	0x04, 0x1c
        /*008a*/ 	.short	(.L_31 - .L_30)


	//   ....[0]....
.L_30:
        /*008c*/ 	.word	0x000000a0


	//   ....[1]....
        /*0090*/ 	.word	0x00001e30


	//----- nvinfo : EIATTR_CRS_STACK_SIZE
	.align		4
.L_31:
        /*0094*/ 	.byte	0x04, 0x1e
        /*0096*/ 	.short	(.L_33 - .L_32)
.L_32:
        /*0098*/ 	.word	0x00000000


	//----- nvinfo : EIATTR_CBANK_PARAM_SIZE
	.align		4
.L_33:
        /*009c*/ 	.byte	0x03, 0x19
        /*009e*/ 	.short	0x002c


	//----- nvinfo : EIATTR_PARAM_CBANK
	.align		4
        /*00a0*/ 	.byte	0x04, 0x0a
        /*00a2*/ 	.short	(.L_35 - .L_34)
	.align		4
.L_34:
        /*00a4*/ 	.word	index@(.nv.constant0._Z7AmerGPUPfS_S_S_ffi)
        /*00a8*/ 	.short	0x0380
        /*00aa*/ 	.short	0x002c


	//----- nvinfo : EIATTR_SW_WAR
	.align		4
.L_35:
        /*00ac*/ 	.byte	0x04, 0x36
        /*00ae*/ 	.short	(.L_37 - .L_36)
.L_36:
        /*00b0*/ 	.word	0x00000008
.L_37:


//--------------------- .nv.callgraph             --------------------------
	.section	.nv.callgraph,"",@"SHT_CUDA_CALLGRAPH"
	.align	4
	.sectionentsize	8
	.align		4
        /*0000*/ 	.word	0x00000000
	.align		4
        /*0004*/ 	.word	0xffffffff
	.align		4
        /*0008*/ 	.word	0x00000000
	.align		4
        /*000c*/ 	.word	0xfffffffe
	.align		4
        /*0010*/ 	.word	0x00000000
	.align		4
        /*0014*/ 	.word	0xfffffffd
	.align		4
        /*0018*/ 	.word	0x00000000
	.align		4
        /*001c*/ 	.word	0xfffffffc


//--------------------- .text._Z7AmerGPUPfS_S_S_ffi --------------------------
	.section	.text._Z7AmerGPUPfS_S_S_ffi,"ax",@progbits
	.align	128
        .global         _Z7AmerGPUPfS_S_S_ffi
        .type           _Z7AmerGPUPfS_S_S_ffi,@function
        .size           _Z7AmerGPUPfS_S_S_ffi,(.L_x_54 - _Z7AmerGPUPfS_S_S_ffi)
        .other          _Z7AmerGPUPfS_S_S_ffi,@"STO_CUDA_ENTRY STV_DEFAULT"
_Z7AmerGPUPfS_S_S_ffi:
.text._Z7AmerGPUPfS_S_S_ffi:
[----:B------:R-:W0:Y:S01]  /*0000*/  LDC R1, c[0x0][0x37c] ;  /* 0x0000df00ff017b82 */ /* 0x000e220000000800 */
[----:B------:R-:W1:Y:S01]  /*0010*/  S2R R2, SR_CTAID.X ;  /* 0x0000000000027919 */ /* 0x000e620000002500 */
[----:B------:R-:W1:Y:S01]  /*0020*/  LDCU UR4, c[0x0][0x360] ;  /* 0x00006c00ff0477ac */ /* 0x000e620008000800 */
[----:B0-----:R-:W-:Y:S01]  /*0030*/  VIADD R1, R1, 0xffffff00 ;  /* 0xffffff0001017836 */ /* 0x001fe20000000000 */
[----:B------:R-:W1:Y:S01]  /*0040*/  S2R R3, SR_TID.X ;  /* 0x0000000000037919 */ /* 0x000e620000002100 */
[----:B------:R-:W0:Y:S03]  /*0050*/  LDCU UR5, c[0x0][0x3a8] ;  /* 0x00007500ff0577ac */ /* 0x000e260008000800 */
[C---:B------:R-:W-:Y:S02]  /*0060*/  R2UR UR9, R1.reuse ;  /* 0x00000000010972ca */ /* 0x040fe400000e0000 */
[----:B------:R-:W-:Y:S01]  /*0070*/  R2UR UR8, R1 ;  /* 0x00000000010872ca */ /* 0x000fe200000e0000 */
[----:B-1----:R-:W-:-:S05]  /*0080*/  IMAD R2, R2, UR4, R3 ;  /* 0x0000000402027c24 */ /* 0x002fca000f8e0203 */
[----:B0-----:R-:W-:-:S13]  /*0090*/  ISETP.GE.AND P0, PT, R2, UR5, PT ;  /* 0x0000000502007c0c */ /* 0x001fda000bf06270 */
[----:B------:R-:W-:Y:S05]  /*00a0*/  @P0 EXIT ;  /* 0x000000000000094d */ /* 0x000fea0003800000 */
[----:B------:R-:W0:Y:S01]  /*00b0*/  LDC.64 R8, c[0x0][0x398] ;  /* 0x0000e600ff087b82 */ /* 0x000e220000000a00 */
[----:B------:R-:W1:Y:S07]  /*00c0*/  LDCU.64 UR10, c[0x0][0x358] ;  /* 0x00006b00ff0a77ac */ /* 0x000e6e0008000a00 */
[----:B------:R-:W2:Y:S08]  /*00d0*/  LDC.64 R4, c[0x0][0x390] ;  /* 0x0000e400ff047b82 */ /* 0x000eb00000000a00 */
[----:B------:R-:W3:Y:S01]  /*00e0*/  LDC.64 R6, c[0x0][0x388] ;  /* 0x0000e200ff067b82 */ /* 0x000ee20000000a00 */
[----:B0-----:R-:W-:-:S05]  /*00f0*/  IMAD.WIDE R8, R2, 0x4, R8 ;  /* 0x0000000402087825 */ /* 0x001fca00078e0208 */
[----:B-1----:R-:W4:Y:S01]  /*0100*/  LDG.E R0, desc[UR10][R8.64] ;  /* 0x0000000a08007981 */ /* 0x002f22000c1e1900 */
[----:B--2---:R-:W-:-:S06]  /*0110*/  IMAD.WIDE R4, R2, 0x4, R4 ;  /* 0x0000000402047825 */ /* 0x004fcc00078e0204 */
[----:B------:R0:W5:Y:S01]  /*0120*/  LDG.E R4, desc[UR10][R4.64] ;  /* 0x0000000a04047981 */ /* 0x000162000c1e1900 */
[----:B---3--:R-:W-:-:S05]  /*0130*/  IMAD.WIDE R6, R2, 0x4, R6 ;  /* 0x0000000402067825 */ /* 0x008fca00078e0206 */
[----:B------:R0:W5:Y:S01]  /*0140*/  LDG.E R3, desc[UR10][R6.64] ;  /* 0x0000000a06037981 */ /* 0x000162000c1e1900 */
[----:B------:R-:W-:Y:S02]  /*0150*/  IMAD.MOV.U32 R11, RZ, RZ, 0x3c820821 ;  /* 0x3c820821ff0b7424 */ /* 0x000fe400078e00ff */
[----:B------:R-:W-:-:S04]  /*0160*/  IMAD.MOV.U32 R10, RZ, RZ, 0x427c0000 ;  /* 0x427c0000ff0a7424 */ /* 0x000fc800078e00ff */
[----:B------:R-:W-:-:S04]  /*0170*/  FFMA R10, R11, -R10, 1 ;  /* 0x3f8000000b0a7423 */ /* 0x000fc8000000080a */
[----:B------:R-:W-:Y:S01]  /*0180*/  FFMA R11, R10, R11, 0.015873016789555549622 ;  /* 0x3c8208210a0b7423 */ /* 0x000fe2000000000b */
[----:B------:R-:W-:Y:S01]  /*0190*/  BSSY.RECONVERGENT B0, `(.L_x_0) ;  /* 0x000000a000007945 */ /* 0x000fe20003800200 */
[----:B----4-:R-:W1:Y:S02]  /*01a0*/  FCHK P0, R0, 63 ;  /* 0x427c000000007902 */ /* 0x010e640000000000 */
[----:B------:R-:W-:-:S04]  /*01b0*/  FFMA R10, R0, R11, RZ ;  /* 0x0000000b000a7223 */ /* 0x000fc800000000ff */
[----:B------:R-:W-:-:S04]  /*01c0*/  FFMA R8, R10, -63, R0 ;  /* 0xc27c00000a087823 */ /* 0x000fc80000000000 */
[----:B------:R-:W-:Y:S01]  /*01d0*/  FFMA R10, R11, R8, R10 ;  /* 0x000000080b0a7223 */ /* 0x000fe2000000000a */
[----:B01----:R-:W-:Y:S06]  /*01e0*/  @!P0 BRA `(.L_x_1) ;  /* 0x0000000000108947 */ /* 0x003fec0003800000 */
[----:B------:R-:W-:Y:S01]  /*01f0*/  IMAD.MOV.U32 R7, RZ, RZ, 0x427c0000 ;  /* 0x427c0000ff077424 */ /* 0x000fe200078e00ff */
[----:B------:R-:W-:-:S07]  /*0200*/  MOV R8, 0x220 ;  /* 0x0000022000087802 */ /* 0x000fce0000000f00 */
[----:B-----5:R-:W-:Y:S05]  /*0210*/  CALL.REL.NOINC `($__internal_2_$__cuda_sm3x_div_rn_noftz_f32_slowpath) ;  /* 0x0000002000387944 */ /* 0x020fea0003c00000 */
[----:B------:R-:W-:-:S07]  /*0220*/  IMAD.MOV.U32 R10, RZ, RZ, R11 ;  /* 0x000000ffff0a7224 */ /* 0x000fce00078e000b */
.L_x_1:
[----:B------:R-:W-:Y:S05]  /*0230*/  BSYNC.RECONVERGENT B0 ;  /* 0x0000000000007941 */ /* 0x000fea0003800200 */
.L_x_0:
[----:B------:R-:W-:Y:S01]  /*0240*/  VIADD R0, R10, 0xf3000000 ;  /* 0xf30000000a007836 */ /* 0x000fe20000000000 */
[----:B------:R0:W1:Y:S01]  /*0250*/  MUFU.RSQ R7, R10 ;  /* 0x0000000a00077308 */ /* 0x0000620000001400 */
[----:B------:R-:W-:Y:S03]  /*0260*/  BSSY.RECONVERGENT B0, `(.L_x_2) ;  /* 0x000000a000007945 */ /* 0x000fe60003800200 */
[----:B------:R-:W-:-:S13]  /*0270*/  ISETP.GT.U32.AND P0, PT, R0, 0x727fffff, PT ;  /* 0x727fffff0000780c */ /* 0x000fda0003f04070 */
[----:B01----:R-:W-:Y:S05]  /*0280*/  @!P0 BRA `(.L_x_3) ;  /* 0x00000000000c8947 */ /* 0x003fea0003800000 */
[----:B------:R-:W-:-:S07]  /*0290*/  MOV R9, 0x2b0 ;  /* 0x000002b000097802 */ /* 0x000fce0000000f00 */
[----:B-----5:R-:W-:Y:S05]  /*02a0*/  CALL.REL.NOINC `($__internal_1_$__cuda_sm20_sqrt_rn_f32_slowpath) ;  /* 0x0000001c00bc7944 */ /* 0x020fea0003c00000 */
[----:B------:R-:W-:Y:S05]  /*02b0*/  BRA `(.L_x_4) ;  /* 0x0000000000107947 */ /* 0x000fea0003800000 */
.L_x_3:
[C---:B------:R-:W-:Y:S01]  /*02c0*/  FMUL.FTZ R5, R7.reuse, R10 ;  /* 0x0000000a07057220 */ /* 0x040fe20000410000 */
[----:B------:R-:W-:-:S03]  /*02d0*/  FMUL.FTZ R6, R7, 0.5 ;  /* 0x3f00000007067820 */ /* 0x000fc60000410000 */
[----:B------:R-:W-:-:S04]  /*02e0*/  FFMA R0, -R5, R5, R10 ;  /* 0x0000000505007223 */ /* 0x000fc8000000010a */
[----:B------:R-:W-:-:S07]  /*02f0*/  FFMA R0, R0, R6, R5 ;  /* 0x0000000600007223 */ /* 0x000fce0000000005 */
.L_x_4:
[----:B------:R-:W-:Y:S05]  /*0300*/  BSYNC.RECONVERGENT B0 ;  /* 0x0000000000007941 */ /* 0x000fea0003800200 */
.L_x_2:
[----:B------:R-:W0:Y:S01]  /*0310*/  LDCU UR4, c[0x0][0x3a4] ;  /* 0x00007480ff0477ac */ /* 0x000e220008000800 */
[----:B------:R-:W-:Y:S01]  /*0320*/  IMAD.MOV.U32 R5, RZ, RZ, 0x3bbb989d ;  /* 0x3bbb989dff057424 */ /* 0x000fe200078e00ff */
[----:B------:R-:W-:Y:S01]  /*0330*/  BSSY.RECONVERGENT B0, `(.L_x_5) ;  /* 0x0000017000007945 */ /* 0x000fe20003800200 */
[----:B------:R-:W-:Y:S02]  /*0340*/  IMAD.MOV.U32 R6, RZ, RZ, 0x437c0000 ;  /* 0x437c0000ff067424 */ /* 0x000fe400078e00ff */
[----:B0-----:R-:W-:-:S04]  /*0350*/  FMUL R0, R0, UR4 ;  /* 0x0000000400007c20 */ /* 0x001fc80008400000 */
[----:B------:R-:W-:-:S04]  /*0360*/  FFMA.SAT R5, R0, R5, 0.5 ;  /* 0x3f00000000057423 */ /* 0x000fc80000002005 */
[----:B------:R-:W-:-:S04]  /*0370*/  FFMA.RM R5, R5, R6, 12582913 ;  /* 0x4b40000105057423 */ /* 0x000fc80000004006 */
[C---:B------:R-:W-:Y:S01]  /*0380*/  FADD R7, R5.reuse, -12583039 ;  /* 0xcb40007f05077421 */ /* 0x040fe20000000000 */
[----:B------:R-:W-:-:S03]  /*0390*/  IMAD.SHL.U32 R5, R5, 0x800000, RZ ;  /* 0x0080000005057824 */ /* 0x000fc600078e00ff */
[----:B------:R-:W-:-:S04]  /*03a0*/  FFMA R7, R0, 1.4426950216293334961, -R7 ;  /* 0x3fb8aa3b00077823 */ /* 0x000fc80000000807 */
[----:B------:R-:W-:-:S04]  /*03b0*/  FFMA R7, R0, 1.925963033500011079e-08, R7 ;  /* 0x32a5706000077823 */ /* 0x000fc80000000007 */
[----:B------:R-:W0:Y:S02]  /*03c0*/  MUFU.EX2 R0, R7 ;  /* 0x0000000700007308 */ /* 0x000e240000000800 */
[----:B0-----:R-:W-:-:S04]  /*03d0*/  FMUL R5, R5, R0 ;  /* 0x0000000005057220 */ /* 0x001fc80000400000 */
[----:B------:R-:W-:-:S05]  /*03e0*/  VIADD R0, R5, 0x1800000 ;  /* 0x0180000005007836 */ /* 0x000fca0000000000 */
[----:B------:R-:W-:-:S04]  /*03f0*/  LOP3.LUT R0, R0, 0x7f800000, RZ, 0xc0, !PT ;  /* 0x7f80000000007812 */ /* 0x000fc800078ec0ff */
[----:B------:R-:W-:-:S13]  /*0400*/  ISETP.GT.U32.AND P0, PT, R0, 0x1ffffff, PT ;  /* 0x01ffffff0000780c */ /* 0x000fda0003f04070 */
[----:B------:R-:W-:Y:S05]  /*0410*/  @P0 BRA `(.L_x_6) ;  /* 0x0000000000100947 */ /* 0x000fea0003800000 */
[----:B------:R-:W-:-:S07]  /*0420*/  MOV R11, 0x440 ;  /* 0x00000440000b7802 */ /* 0x000fce0000000f00 */
[----:B-----5:R-:W-:Y:S05]  /*0430*/  CALL.REL.NOINC `($__internal_0_$__cuda_sm20_rcp_rn_f32_slowpath) ;  /* 0x0000001800807944 */ /* 0x020fea0003c00000 */
[----:B------:R-:W-:Y:S01]  /*0440*/  IMAD.MOV.U32 R6, RZ, RZ, R0 ;  /* 0x000000ffff067224 */ /* 0x000fe200078e0000 */
[----:B------:R-:W-:Y:S06]  /*0450*/  BRA `(.L_x_7) ;  /* 0x0000000000107947 */ /* 0x000fec0003800000 */
.L_x_6:
[----:B------:R-:W0:Y:S02]  /*0460*/  MUFU.RCP R6, R5 ;  /* 0x0000000500067308 */ /* 0x000e240000001000 */
[----:B0-----:R-:W-:-:S04]  /*0470*/  FFMA R0, R5, R6, -1 ;  /* 0xbf80000005007423 */ /* 0x001fc80000000006 */
[----:B------:R-:W-:-:S04]  /*0480*/  FADD.FTZ R7, -R0, -RZ ;  /* 0x800000ff00077221 */ /* 0x000fc80000010100 */
[----:B------:R-:W-:-:S07]  /*0490*/  FFMA R6, R6, R7, R6 ;  /* 0x0000000706067223 */ /* 0x000fce0000000006 */
.L_x_7:
[----:B------:R-:W-:Y:S05]  /*04a0*/  BSYNC.RECONVERGENT B0 ;  /* 0x0000000000007941 */ /* 0x000fea0003800200 */
.L_x_5:
[----:B------:R-:W0:Y:S01]  /*04b0*/  LDCU UR4, c[0x0][0x3a0] ;  /* 0x00007400ff0477ac */ /* 0x000e220008000800 */
[----:B------:R-:W-:Y:S02]  /*04c0*/  IMAD.MOV.U32 R7, RZ, RZ, 0x3bbb989d ;  /* 0x3bbb989dff077424 */ /* 0x000fe400078e00ff */
[----:B------:R-:W-:Y:S01]  /*04d0*/  FADD R13, R5, -R6 ;  /* 0x80000006050d7221 */ /* 0x000fe20000000000 */
[----:B------:R-:W-:Y:S01]  /*04e0*/  IMAD.MOV.U32 R8, RZ, RZ, 0x437c0000 ;  /* 0x437c0000ff087424 */ /* 0x000fe200078e00ff */
[----:B------:R-:W-:Y:S01]  /*04f0*/  BSSY.RECONVERGENT B0, `(.L_x_8) ;  /* 0x0000016000007945 */ /* 0x000fe20003800200 */
[----:B0-----:R-:W-:-:S04]  /*0500*/  FMUL R0, R10, UR4 ;  /* 0x000000040a007c20 */ /* 0x001fc80008400000 */
[----:B------:R-:W-:-:S04]  /*0510*/  FFMA.SAT R7, R0, R7, 0.5 ;  /* 0x3f00000000077423 */ /* 0x000fc80000002007 */
[----:B------:R-:W-:Y:S02]  /*0520*/  FFMA.RM R7, R7, R8, 12582913 ;  /* 0x4b40000107077423 */ /* 0x000fe40000004008 */
[----:B------:R-:W0:Y:S02]  /*0530*/  MUFU.RCP R8, R13 ;  /* 0x0000000d00087308 */ /* 0x000e240000001000 */
[C---:B------:R-:W-:Y:S01]  /*0540*/  FADD R9, R7.reuse, -12583039 ;  /* 0xcb40007f07097421 */ /* 0x040fe20000000000 */
[----:B------:R-:W-:-:S03]  /*0550*/  IMAD.SHL.U32 R7, R7, 0x800000, RZ ;  /* 0x0080000007077824 */ /* 0x000fc600078e00ff */
[----:B------:R-:W-:-:S04]  /*0560*/  FFMA R9, R0, 1.4426950216293334961, -R9 ;  /* 0x3fb8aa3b00097823 */ /* 0x000fc80000000809 */
[----:B------:R-:W-:-:S04]  /*0570*/  FFMA R9, R0, 1.925963033500011079e-08, R9 ;  /* 0x32a5706000097823 */ /* 0x000fc80000000009 */
[----:B------:R-:W1:Y:S01]  /*0580*/  MUFU.EX2 R0, R9 ;  /* 0x0000000900007308 */ /* 0x000e620000000800 */
[----:B0-----:R-:W-:-:S04]  /*0590*/  FFMA R11, -R13, R8, 1 ;  /* 0x3f8000000d0b7423 */ /* 0x001fc80000000108 */
[----:B------:R-:W-:Y:S01]  /*05a0*/  FFMA R11, R8, R11, R8 ;  /* 0x0000000b080b7223 */ /* 0x000fe20000000008 */
[----:B-1----:R-:W-:-:S04]  /*05b0*/  FFMA R0, R7, R0, -R6 ;  /* 0x0000000007007223 */ /* 0x002fc80000000806 */
[----:B------:R-:W0:Y:S01]  /*05c0*/  FCHK P0, R0, R13 ;  /* 0x0000000d00007302 */ /* 0x000e220000000000 */
[----:B------:R-:W-:-:S04]  /*05d0*/  FFMA R8, R0, R11, RZ ;  /* 0x0000000b00087223 */ /* 0x000fc800000000ff */
[----:B------:R-:W-:-:S04]  /*05e0*/  FFMA R7, -R13, R8, R0 ;  /* 0x000000080d077223 */ /* 0x000fc80000000100 */
[----:B------:R-:W-:Y:S01]  /*05f0*/  FFMA R7, R11, R7, R8 ;  /* 0x000000070b077223 */ /* 0x000fe20000000008 */
[----:B0-----:R-:W-:Y:S06]  /*0600*/  @!P0 BRA `(.L_x_9) ;  /* 0x0000000000108947 */ /* 0x001fec0003800000 */
[----:B------:R-:W-:Y:S01]  /*0610*/  IMAD.MOV.U32 R7, RZ, RZ, R13 ;  /* 0x000000ffff077224 */ /* 0x000fe200078e000d */
[----:B------:R-:W-:-:S07]  /*0620*/  MOV R8, 0x640 ;  /* 0x0000064000087802 */ /* 0x000fce0000000f00 */
[----:B-----5:R-:W-:Y:S05]  /*0630*/  CALL.REL.NOINC `($__internal_2_$__cuda_sm3x_div_rn_noftz_f32_slowpath) ;  /* 0x0000001c00307944 */ /* 0x020fea0003c00000 */
[----:B------:R-:W-:-:S07]  /*0640*/  IMAD.MOV.U32 R7, RZ, RZ, R11 ;  /* 0x000000ffff077224 */ /* 0x000fce00078e000b */
.L_x_9:
[----:B------:R-:W-:Y:S05]  /*0650*/  BSYNC.RECONVERGENT B0 ;  /* 0x0000000000007941 */ /* 0x000fea0003800200 */
.L_x_8:
[----:B------:R0:W1:Y:S01]  /*0660*/  F2F.F64.F32 R16, R5 ;  /* 0x0000000500107310 */ /* 0x0000620000201800 */
[----:B------:R-:W-:-:S07]  /*0670*/  UMOV UR4, URZ ;  /* 0x000000ff00047c82 */ /* 0x000fce0008000000 */
[----:B------:R0:W2:Y:S02]  /*0680*/  F2F.F64.F32 R14, R6 ;  /* 0x00000006000e7310 */ /* 0x0000a40000201800 */
.L_x_24:
[----:B---3--:R-:W3:Y:S01]  /*0690*/  I2F.F64.U32 R8, UR4 ;  /* 0x0000000400087d12 */ /* 0x008ee20008201800 */
[----:B-1----:R-:W-:Y:S01]  /*06a0*/  DADD R42, -RZ, |R16| ;  /* 0x00000000ff2a7229 */ /* 0x002fe20000000510 */
[----:B------:R-:W-:Y:S01]  /*06b0*/  BSSY.RECONVERGENT B0, `(.L_x_10) ;  /* 0x000000d000007945 */ /* 0x000fe20003800200 */
[----:B------:R-:W-:Y:S02]  /*06c0*/  FSETP.NEU.AND P0, PT, R5, RZ, PT ;  /* 0x000000ff0500720b */ /* 0x000fe40003f0d000 */
[--C-:B---3--:R-:W-:Y:S01]  /*06d0*/  SHF.R.U32.HI R0, RZ, 0x14, R9.reuse ;  /* 0x00000014ff007819 */ /* 0x108fe20000011609 */
[----:B------:R-:W-:Y:S02]  /*06e0*/  IMAD.MOV.U32 R40, RZ, RZ, R8 ;  /* 0x000000ffff287224 */ /* 0x000fe400078e0008 */
[----:B------:R-:W-:Y:S01]  /*06f0*/  IMAD.MOV.U32 R41, RZ, RZ, R9 ;  /* 0x000000ffff297224 */ /* 0x000fe200078e0009 */
[----:B------:R-:W-:-:S05]  /*0700*/  LOP3.LUT R0, R0, 0x7ff, RZ, 0xc0, !PT ;  /* 0x000007ff00007812 */ /* 0x000fca00078ec0ff */
[----:B------:R-:W-:-:S05]  /*0710*/  VIADD R11, R0, 0xfffffc0c ;  /* 0xfffffc0c000b7836 */ /* 0x000fca0000000000 */
[CC--:B------:R-:W-:Y:S02]  /*0720*/  SHF.L.U32 R0, R8.reuse, R11.reuse, RZ ;  /* 0x0000000b08007219 */ /* 0x0c0fe400000006ff */
[----:B------:R-:W-:Y:S02]  /*0730*/  SHF.L.U64.HI R11, R8, R11, R9 ;  /* 0x0000000b080b7219 */ /* 0x000fe40000010209 */
[----:B------:R-:W-:Y:S02]  /*0740*/  ISETP.NE.U32.AND P2, PT, R0, RZ, PT ;  /* 0x000000ff0000720c */ /* 0x000fe40003f45070 */
[----:B------:R-:W-:Y:S02]  /*0750*/  MOV R0, 0x780 ;  /* 0x0000078000007802 */ /* 0x000fe40000000f00 */
[----:B------:R-:W-:-:S13]  /*0760*/  ISETP.NE.AND.EX P2, PT, R11, -0x80000000, PT, P2 ;  /* 0x800000000b00780c */ /* 0x000fda0003f45320 */
[----:B0-2--5:R-:W-:Y:S05]  /*0770*/  CALL.REL.NOINC `($_Z7AmerGPUPfS_S_S_ffi$__internal_accurate_pow) ;  /* 0x0000002000787944 */ /* 0x025fea0003c00000 */
[----:B------:R-:W-:Y:S05]  /*0780*/  BSYNC.RECONVERGENT B0 ;  /* 0x0000000000007941 */ /* 0x000fea0003800200 */
.L_x_10:
[----:B------:R-:W-:Y:S01]  /*0790*/  DADD R12, R16, R8 ;  /* 0x00000000100c7229 */ /* 0x000fe20000000008 */
[----:B------:R-:W-:Y:S01]  /*07a0*/  ISETP.GE.OR P3, PT, R9, RZ, P0 ;  /* 0x000000ff0900720c */ /* 0x000fe20000766670 */
[----:B------:R-:W-:Y:S01]  /*07b0*/  DADD R18, -RZ, -R22 ;  /* 0x00000000ff127229 */ /* 0x000fe20000000916 */
[C---:B------:R-:W-:Y:S01]  /*07c0*/  ISETP.LT.AND P1, PT, R17.reuse, RZ, !P2 ;  /* 0x000000ff1100720c */ /* 0x040fe20005721270 */
[----:B------:R-:W-:Y:S01]  /*07d0*/  BSSY.RECONVERGENT B0, `(.L_x_11) ;  /* 0x0000018000007945 */ /* 0x000fe20003800200 */
[----:B------:R-:W-:-:S05]  /*07e0*/  @!P0 SEL R0, R17, RZ, !P2 ;  /* 0x000000ff11008207 */ /* 0x000fca0005000000 */
[----:B------:R-:W-:Y:S02]  /*07f0*/  LOP3.LUT R12, R13, 0x7ff00000, RZ, 0xc0, !PT ;  /* 0x7ff000000d0c7812 */ /* 0x000fe400078ec0ff */
[----:B------:R-:W-:Y:S01]  /*0800*/  FSEL R22, R18, R22, P1 ;  /* 0x0000001612167208 */ /* 0x000fe20000800000 */
[----:B------:R-:W-:Y:S01]  /*0810*/  @!P0 IMAD.MOV.U32 R22, RZ, RZ, RZ ;  /* 0x000000ffff168224 */ /* 0x000fe200078e00ff */
[----:B------:R-:W-:Y:S02]  /*0820*/  ISETP.NE.AND P2, PT, R12, 0x7ff00000, PT ;  /* 0x7ff000000c00780c */ /* 0x000fe40003f45270 */
[----:B------:R-:W-:Y:S02]  /*0830*/  @!P3 LOP3.LUT R0, R0, 0x7ff00000, RZ, 0xfc, !PT ;  /* 0x7ff000000000b812 */ /* 0x000fe400078efcff */
[----:B------:R-:W-:-:S03]  /*0840*/  FSEL R23, R19, R23, P1 ;  /* 0x0000001713177208 */ /* 0x000fc60000800000 */
[----:B------:R-:W-:-:S06]  /*0850*/  @!P0 IMAD.MOV.U32 R23, RZ, RZ, R0 ;  /* 0x000000ffff178224 */ /* 0x000fcc00078e0000 */
[----:B------:R-:W-:Y:S05]  /*0860*/  @P2 BRA `(.L_x_12) ;  /* 0x0000000000382947 */ /* 0x000fea0003800000 */
[----:B------:R-:W-:-:S13]  /*0870*/  FSETP.NAN.AND P0, PT, R5, R5, PT ;  /* 0x000000050500720b */ /* 0x000fda0003f08000 */
[----:B------:R-:W-:Y:S01]  /*0880*/  @P0 DADD R22, R16, R8 ;  /* 0x0000000010160229 */ /* 0x000fe20000000008 */
[----:B------:R-:W-:Y:S10]  /*0890*/  @P0 BRA `(.L_x_12) ;  /* 0x00000000002c0947 */ /* 0x000ff40003800000 */
[----:B------:R-:W-:Y:S01]  /*08a0*/  DSETP.NEU.AND P2, PT, |R16|, +INF , PT ;  /* 0x7ff000001000742a */ /* 0x000fe20003f4d200 */
[----:B------:R-:W-:-:S13]  /*08b0*/  PLOP3.LUT P3, PT, PT, PT, PT, 0x8, 0x80 ;  /* 0x000000000080781c */ /* 0x000fda0003f6e170 */
[C---:B------:R-:W-:Y:S01]  /*08c0*/  @!P2 ISETP.GE.AND P0, PT, R9.reuse, RZ, PT ;  /* 0x000000ff0900a20c */ /* 0x040fe20003f06270 */
[----:B------:R-:W-:Y:S01]  /*08d0*/  @!P2 IMAD.MOV.U32 R22, RZ, RZ, RZ ;  /* 0x000000ffff16a224 */ /* 0x000fe200078e00ff */
[----:B------:R-:W-:Y:S02]  /*08e0*/  @!P2 PLOP3.LUT P3, PT, P1, PT, PT, 0x80, 0x8 ;  /* 0x000000000008a81c */ /* 0x000fe40000f6f070 */
[----:B------:R-:W-:Y:S02]  /*08f0*/  @!P2 SEL R0, RZ, 0x7ff00000, !P0 ;  /* 0x7ff00000ff00a807 */ /* 0x000fe40004000000 */
[----:B------:R-:W-:-:S03]  /*0900*/  @!P2 LOP3.LUT R8, R9, 0x7fffffff, RZ, 0xc0, !PT ;  /* 0x7fffffff0908a812 */ /* 0x000fc600078ec0ff */
[----:B------:R-:W-:Y:S01]  /*0910*/  @!P2 VIADD R9, R0, 0x80000000 ;  /* 0x800000000009a836 */ /* 0x000fe20000000000 */
[----:B------:R-:W-:-:S05]  /*0920*/  @!P2 ISETP.NE.AND P0, PT, R8, 0x3fe00000, PT ;  /* 0x3fe000000800a80c */ /* 0x000fca0003f05270 */
[----:B------:R-:W-:-:S05]  /*0930*/  @P3 SEL R0, R9, R0, P0 ;  /* 0x0000000009003207 */ /* 0x000fca0000000000 */
[----:B------:R-:W-:-:S07]  /*0940*/  @!P2 IMAD.MOV.U32 R23, RZ, RZ, R0 ;  /* 0x000000ffff17a224 */ /* 0x000fce00078e0000 */
.L_x_12:
[----:B------:R-:W-:Y:S05]  /*0950*/  BSYNC.RECONVERGENT B0 ;  /* 0x0000000000007941 */ /* 0x000fea0003800200 */
.L_x_11:
[----:B------:R-:W-:Y:S02]  /*0960*/  UIADD3 UR5, UPT, UPT, -UR4, 0x3f, URZ ;  /* 0x0000003f04057890 */ /* 0x000fe4000fffe1ff */
[----:B------:R-:W-:Y:S01]  /*0970*/  ISETP.NE.AND P1, PT, RZ, UR4, PT ;  /* 0x00000004ff007c0c */ /* 0x000fe2000bf25270 */
[----:B------:R-:W-:Y:S01]  /*0980*/  DADD R42, -RZ, |R14| ;  /* 0x00000000ff2a7229 */ /* 0x000fe2000000050e */
[----:B------:R-:W-:Y:S01]  /*0990*/  BSSY.RECONVERGENT B0, `(.L_x_13) ;  /* 0x0000013000007945 */ /* 0x000fe20003800200 */
[----:B------:R-:W-:Y:S02]  /*09a0*/  FSETP.NEU.AND P2, PT, R6, RZ, PT ;  /* 0x000000ff0600720b */ /* 0x000fe40003f4d000 */
[----:B------:R-:W-:Y:S02]  /*09b0*/  FSEL R12, R22, RZ, P1 ;  /* 0x000000ff160c7208 */ /* 0x000fe40000800000 */
[----:B------:R-:W-:Y:S01]  /*09c0*/  FSEL R22, R23, 1.875, P1 ;  /* 0x3ff0000017167808 */ /* 0x000fe20000800000 */
[----:B------:R-:W0:Y:S01]  /*09d0*/  I2F.F64.U32 R8, UR5 ;  /* 0x0000000500087d12 */ /* 0x000e220008201800 */
[----:B------:R-:W-:-:S04]  /*09e0*/  FSETP.NEU.AND P1, PT, R5, 1, PT ;  /* 0x3f8000000500780b */ /* 0x000fc80003f2d000 */
[----:B------:R-:W-:Y:S02]  /*09f0*/  FSEL R12, R12, RZ, P1 ;  /* 0x000000ff0c0c7208 */ /* 0x000fe40000800000 */
[----:B------:R-:W-:Y:S02]  /*0a00*/  FSEL R13, R22, 1.875, P1 ;  /* 0x3ff00000160d7808 */ /* 0x000fe40000800000 */
[--C-:B0-----:R-:W-:Y:S01]  /*0a10*/  SHF.R.U32.HI R0, RZ, 0x14, R9.reuse ;  /* 0x00000014ff007819 */ /* 0x101fe20000011609 */
        /* <DEDUP_REMOVED lines=9> */
[----:B------:R-:W-:Y:S05]  /*0ab0*/  CALL.REL.NOINC `($_Z7AmerGPUPfS_S_S_ffi$__internal_accurate_pow) ;  /* 0x0000001c00a87944 */ /* 0x000fea0003c00000 */
[----:B------:R-:W-:Y:S05]  /*0ac0*/  BSYNC.RECONVERGENT B0 ;  /* 0x0000000000007941 */ /* 0x000fea0003800200 */
.L_x_13:
[----:B------:R-:W-:Y:S01]  /*0ad0*/  DADD R18, R14, R8 ;  /* 0x000000000e127229 */ /* 0x000fe20000000008 */
[----:B------:R-:W-:Y:S01]  /*0ae0*/  ISETP.GE.OR P4, PT, R9, RZ, P2 ;  /* 0x000000ff0900720c */ /* 0x000fe20001786670 */
[----:B------:R-:W0:Y:S01]  /*0af0*/  F2F.F64.F32 R20, R3 ;  /* 0x0000000300147310 */ /* 0x000e220000201800 */
[----:B------:R-:W-:Y:S01]  /*0b00*/  DADD R24, -RZ, -R22 ;  /* 0x00000000ff187229 */ /* 0x000fe20000000916 */
[C---:B------:R-:W-:Y:S01]  /*0b10*/  @!P2 SEL R0, R15.reuse, RZ, !P0 ;  /* 0x000000ff0f00a207 */ /* 0x040fe20004000000 */
[----:B------:R-:W-:Y:S01]  /*0b20*/  UIADD3 UR7, UPT, UPT, UR4, 0x1, URZ ;  /* 0x0000000104077890 */ /* 0x000fe2000fffe0ff */
[----:B------:R-:W-:Y:S01]  /*0b30*/  ISETP.LT.AND P1, PT, R15, RZ, !P0 ;  /* 0x000000ff0f00720c */ /* 0x000fe20004721270 */
[----:B------:R-:W-:Y:S01]  /*0b40*/  BSSY.RECONVERGENT B0, `(.L_x_14) ;  /* 0x000001a000007945 */ /* 0x000fe20003800200 */
[----:B------:R-:W-:Y:S02]  /*0b50*/  FSETP.NEU.AND P0, PT, R6, 1, PT ;  /* 0x3f8000000600780b */ /* 0x000fe40003f0d000 */
[----:B------:R-:W-:-:S02]  /*0b60*/  LOP3.LUT R11, R19, 0x7ff00000, RZ, 0xc0, !PT ;  /* 0x7ff00000130b7812 */ /* 0x000fc400078ec0ff */
[----:B------:R1:W2:Y:S01]  /*0b70*/  F2F.F64.F32 R18, R4 ;  /* 0x0000000400127310 */ /* 0x0002a20000201800 */
[----:B------:R-:W-:Y:S01]  /*0b80*/  FSEL R22, R24, R22, P1 ;  /* 0x0000001618167208 */ /* 0x000fe20000800000 */
[----:B------:R-:W-:Y:S01]  /*0b90*/  @!P2 IMAD.MOV.U32 R22, RZ, RZ, RZ ;  /* 0x000000ffff16a224 */ /* 0x000fe200078e00ff */
[----:B------:R-:W-:Y:S02]  /*0ba0*/  ISETP.NE.AND P3, PT, R11, 0x7ff00000, PT ;  /* 0x7ff000000b00780c */ /* 0x000fe40003f65270 */
[----:B------:R-:W-:Y:S01]  /*0bb0*/  @!P4 LOP3.LUT R0, R0, 0x7ff00000, RZ, 0xfc, !PT ;  /* 0x7ff000000000c812 */ /* 0x000fe200078efcff */
[----:B0-----:R-:W-:Y:S01]  /*0bc0*/  DMUL R12, R20, R12 ;  /* 0x0000000c140c7228 */ /* 0x001fe20000000000 */
[----:B------:R-:W-:-:S03]  /*0bd0*/  FSEL R23, R25, R23, P1 ;  /* 0x0000001719177208 */ /* 0x000fc60000800000 */
[----:B------:R-:W-:-:S06]  /*0be0*/  @!P2 IMAD.MOV.U32 R23, RZ, RZ, R0 ;  /* 0x000000ffff17a224 */ /* 0x000fcc00078e0000 */
[----:B-12---:R-:W-:Y:S05]  /*0bf0*/  @P3 BRA `(.L_x_15) ;  /* 0x0000000000383947 */ /* 0x006fea0003800000 */
[----:B------:R-:W-:-:S13]  /*0c00*/  FSETP.NAN.AND P2, PT, R6, R6, PT ;  /* 0x000000060600720b */ /* 0x000fda0003f48000 */
[----:B------:R-:W-:Y:S01]  /*0c10*/  @P2 DADD R22, R14, R8 ;  /* 0x000000000e162229 */ /* 0x000fe20000000008 */
[----:B------:R-:W-:Y:S10]  /*0c20*/  @P2 BRA `(.L_x_15) ;  /* 0x00000000002c2947 */ /* 0x000ff40003800000 */
[----:B------:R-:W-:Y:S01]  /*0c30*/  DSETP.NEU.AND P2, PT, |R14|, +INF , PT ;  /* 0x7ff000000e00742a */ /* 0x000fe20003f4d200 */
[----:B------:R-:W-:-:S13]  /*0c40*/  PLOP3.LUT P3, PT, PT, PT, PT, 0x8, 0x80 ;  /* 0x000000000080781c */ /* 0x000fda0003f6e170 */
[----:B------:R-:W-:Y:S01]  /*0c50*/  @!P2 PLOP3.LUT P3, PT, P1, PT, PT, 0x80, 0x8 ;  /* 0x000000000008a81c */ /* 0x000fe20000f6f070 */
[----:B------:R-:W-:Y:S01]  /*0c60*/  @!P2 IMAD.MOV.U32 R22, RZ, RZ, RZ ;  /* 0x000000ffff16a224 */ /* 0x000fe200078e00ff */
[C---:B------:R-:W-:Y:S02]  /*0c70*/  @!P2 ISETP.GE.AND P1, PT, R9.reuse, RZ, PT ;  /* 0x000000ff0900a20c */ /* 0x040fe40003f26270 */
[----:B------:R-:W-:Y:S02]  /*0c80*/  @!P2 LOP3.LUT R8, R9, 0x7fffffff, RZ, 0xc0, !PT ;  /* 0x7fffffff0908a812 */ /* 0x000fe400078ec0ff */
[----:B------:R-:W-:Y:S02]  /*0c90*/  @!P2 SEL R0, RZ, 0x7ff00000, !P1 ;  /* 0x7ff00000ff00a807 */ /* 0x000fe40004800000 */
[----:B------:R-:W-:-:S03]  /*0ca0*/  @!P2 ISETP.NE.AND P1, PT, R8, 0x3fe00000, PT ;  /* 0x3fe000000800a80c */ /* 0x000fc60003f25270 */
[----:B------:R-:W-:-:S05]  /*0cb0*/  @!P2 VIADD R9, R0, 0x80000000 ;  /* 0x800000000009a836 */ /* 0x000fca0000000000 */
[----:B------:R-:W-:-:S05]  /*0cc0*/  @P3 SEL R0, R9, R0, P1 ;  /* 0x0000000009003207 */ /* 0x000fca0000800000 */
[----:B------:R-:W-:-:S07]  /*0cd0*/  @!P2 IMAD.MOV.U32 R23, RZ, RZ, R0 ;  /* 0x000000ffff17a224 */ /* 0x000fce00078e0000 */
.L_x_15:
[----:B------:R-:W-:Y:S05]  /*0ce0*/  BSYNC.RECONVERGENT B0 ;  /* 0x0000000000007941 */ /* 0x000fea0003800200 */
.L_x_14:
[----:B------:R-:W-:Y:S01]  /*0cf0*/  FSEL R20, R22, RZ, P0 ;  /* 0x000000ff16147208 */ /* 0x000fe20000000000 */
[----:B------:R-:W0:Y:S01]  /*0d00*/  I2F.F64.U32 R8, UR7 ;  /* 0x0000000700087d12 */ /* 0x000e220008201800 */
[----:B------:R-:W-:Y:S01]  /*0d10*/  FSEL R21, R23, 1.875, P0 ;  /* 0x3ff0000017157808 */ /* 0x000fe20000000000 */
[----:B------:R-:W-:Y:S01]  /*0d20*/  ULEA UR5, UR4, UR8, 0x2 ;  /* 0x0000000804057291 */ /* 0x000fe2000f8e10ff */
[----:B------:R-:W-:Y:S01]  /*0d30*/  DADD R42, -RZ, |R16| ;  /* 0x00000000ff2a7229 */ /* 0x000fe20000000510 */
[----:B------:R-:W-:Y:S03]  /*0d40*/  BSSY.RECONVERGENT B0, `(.L_x_16) ;  /* 0x0000010000007945 */ /* 0x000fe60003800200 */
[----:B------:R-:W-:Y:S01]  /*0d50*/  DFMA R12, R12, R20, -R18 ;  /* 0x000000140c0c722b */ /* 0x000fe20000000812 */
[----:B0-----:R-:W-:Y:S01]  /*0d60*/  SHF.R.U32.HI R0, RZ, 0x14, R9 ;  /* 0x00000014ff007819 */ /* 0x001fe20000011609 */
[----:B------:R-:W-:-:S08]  /*0d70*/  IMAD.MOV.U32 R40, RZ, RZ, R8 ;  /* 0x000000ffff287224 */ /* 0x000fd000078e0008 */
[----:B------:R-:W0:Y:S01]  /*0d80*/  F2F.F32.F64 R12, R12 ;  /* 0x0000000c000c7310 */ /* 0x000e220000301000 */
[----:B------:R-:W-:Y:S01]  /*0d90*/  IMAD.MOV.U32 R41, RZ, RZ, R9 ;  /* 0x000000ffff297224 */ /* 0x000fe200078e0009 */
[----:B------:R-:W-:-:S05]  /*0da0*/  LOP3.LUT R0, R0, 0x7ff, RZ, 0xc0, !PT ;  /* 0x000007ff00007812 */ /* 0x000fca00078ec0ff */
[----:B------:R-:W-:-:S05]  /*0db0*/  VIADD R19, R0, 0xfffffc0c ;  /* 0xfffffc0c00137836 */ /* 0x000fca0000000000 */
[CC--:B------:R-:W-:Y:S02]  /*0dc0*/  SHF.L.U32 R0, R8.reuse, R19.reuse, RZ ;  /* 0x0000001308007219 */ /* 0x0c0fe400000006ff */
[----:B------:R-:W-:Y:S02]  /*0dd0*/  SHF.L.U64.HI R19, R8, R19, R9 ;  /* 0x0000001308137219 */ /* 0x000fe40000010209 */
[----:B0-----:R-:W-:Y:S02]  /*0de0*/  FMNMX R11, RZ, R12, !PT ;  /* 0x0000000cff0b7209 */ /* 0x001fe40007800000 */
[----:B------:R-:W-:Y:S02]  /*0df0*/  ISETP.NE.U32.AND P2, PT, R0, RZ, PT ;  /* 0x000000ff0000720c */ /* 0x000fe40003f45070 */
[----:B------:R-:W-:Y:S01]  /*0e00*/  MOV R0, 0xe40 ;  /* 0x00000e4000007802 */ /* 0x000fe20000000f00 */
[----:B------:R0:W-:Y:S01]  /*0e10*/  STL [UR5], R11 ;  /* 0x0000000bff007987 */ /* 0x0001e20008100805 */
[----:B------:R-:W-:-:S13]  /*0e20*/  ISETP.NE.AND.EX P2, PT, R19, -0x80000000, PT, P2 ;  /* 0x800000001300780c */ /* 0x000fda0003f45320 */
[----:B0-----:R-:W-:Y:S05]  /*0e30*/  CALL.REL.NOINC `($_Z7AmerGPUPfS_S_S_ffi$__internal_accurate_pow) ;  /* 0x0000001800c87944 */ /* 0x001fea0003c00000 */
[----:B------:R-:W-:Y:S05]  /*0e40*/  BSYNC.RECONVERGENT B0 ;  /* 0x0000000000007941 */ /* 0x000fea0003800200 */
.L_x_16:
[----:B------:R-:W-:Y:S01]  /*0e50*/  FSETP.NEU.AND P3, PT, R5, RZ, PT ;  /* 0x000000ff0500720b */ /* 0x000fe20003f6d000 */
[----:B------:R-:W-:Y:S01]  /*0e60*/  DADD R12, R16, R8 ;  /* 0x00000000100c7229 */ /* 0x000fe20000000008 */
[----:B------:R-:W-:Y:S01]  /*0e70*/  ISETP.LT.AND P1, PT, R17, RZ, !P2 ;  /* 0x000000ff1100720c */ /* 0x000fe20005721270 */
[----:B------:R-:W-:Y:S01]  /*0e80*/  DADD R18, -RZ, -R22 ;  /* 0x00000000ff127229 */ /* 0x000fe20000000916 */
[----:B------:R-:W-:Y:S01]  /*0e90*/  ISETP.GE.OR P4, PT, R9, RZ, P3 ;  /* 0x000000ff0900720c */ /* 0x000fe20001f86670 */
[----:B------:R-:W-:Y:S06]  /*0ea0*/  BSSY.RECONVERGENT B0, `(.L_x_17) ;  /* 0x0000017000007945 */ /* 0x000fec0003800200 */
[----:B------:R-:W-:-:S02]  /*0eb0*/  LOP3.LUT R12, R13, 0x7ff00000, RZ, 0xc0, !PT ;  /* 0x7ff000000d0c7812 */ /* 0x000fc400078ec0ff */
[----:B------:R-:W-:Y:S02]  /*0ec0*/  @!P3 SEL R0, R17, RZ, !P2 ;  /* 0x000000ff1100b207 */ /* 0x000fe40005000000 */
[----:B------:R-:W-:Y:S02]  /*0ed0*/  ISETP.NE.AND P2, PT, R12, 0x7ff00000, PT ;  /* 0x7ff000000c00780c */ /* 0x000fe40003f45270 */
[----:B------:R-:W-:Y:S02]  /*0ee0*/  @!P4 LOP3.LUT R0, R0, 0x7ff00000, RZ, 0xfc, !PT ;  /* 0x7ff000000000c812 */ /* 0x000fe400078efcff */
[----:B------:R-:W-:Y:S01]  /*0ef0*/  FSEL R22, R18, R22, P1 ;  /* 0x0000001612167208 */ /* 0x000fe20000800000 */
[----:B------:R-:W-:Y:S01]  /*0f00*/  @!P3 IMAD.MOV.U32 R22, RZ, RZ, RZ ;  /* 0x000000ffff16b224 */ /* 0x000fe200078e00ff */
[----:B------:R-:W-:Y:S01]  /*0f10*/  FSEL R23, R19, R23, P1 ;  /* 0x0000001713177208 */ /* 0x000fe20000800000 */
[----:B------:R-:W-:-:S06]  /*0f20*/  @!P3 IMAD.MOV.U32 R23, RZ, RZ, R0 ;  /* 0x000000ffff17b224 */ /* 0x000fcc00078e0000 */
[----:B------:R-:W-:Y:S05]  /*0f30*/  @P2 BRA `(.L_x_18) ;  /* 0x0000000000342947 */ /* 0x000fea0003800000 */
[----:B------:R-:W-:-:S13]  /*0f40*/  FSETP.NAN.AND P2, PT, R5, R5, PT ;  /* 0x000000050500720b */ /* 0x000fda0003f48000 */
[----:B------:R-:W-:Y:S05]  /*0f50*/  @P2 BRA `(.L_x_19) ;  /* 0x0000000000282947 */ /* 0x000fea0003800000 */
[----:B------:R-:W-:-:S14]  /*0f60*/  DSETP.NEU.AND P2, PT, |R16|, +INF , PT ;  /* 0x7ff000001000742a */ /* 0x000fdc0003f4d200 */
[----:B------:R-:W-:Y:S05]  /*0f70*/  @P2 BRA `(.L_x_18) ;  /* 0x0000000000242947 */ /* 0x000fea0003800000 */
[C---:B------:R-:W-:Y:S01]  /*0f80*/  ISETP.GE.AND P2, PT, R9.reuse, RZ, PT ;  /* 0x000000ff0900720c */ /* 0x040fe20003f46270 */
[----:B------:R-:W-:Y:S01]  /*0f90*/  IMAD.MOV.U32 R22, RZ, RZ, RZ ;  /* 0x000000ffff167224 */ /* 0x000fe200078e00ff */
[----:B------:R-:W-:Y:S02]  /*0fa0*/  LOP3.LUT R8, R9, 0x7fffffff, RZ, 0xc0, !PT ;  /* 0x7fffffff09087812 */ /* 0x000fe400078ec0ff */
[----:B------:R-:W-:Y:S02]  /*0fb0*/  SEL R23, RZ, 0x7ff00000, !P2 ;  /* 0x7ff00000ff177807 */ /* 0x000fe40005000000 */
[----:B------:R-:W-:-:S03]  /*0fc0*/  ISETP.NE.AND P2, PT, R8, 0x3fe00000, PT ;  /* 0x3fe000000800780c */ /* 0x000fc60003f45270 */
[----:B------:R-:W-:-:S05]  /*0fd0*/  VIADD R0, R23, 0x80000000 ;  /* 0x8000000017007836 */ /* 0x000fca0000000000 */
[----:B------:R-:W-:Y:S01]  /*0fe0*/  @P1 SEL R23, R0, R23, P2 ;  /* 0x0000001700171207 */ /* 0x000fe20001000000 */
[----:B------:R-:W-:Y:S06]  /*0ff0*/  BRA `(.L_x_18) ;  /* 0x0000000000047947 */ /* 0x000fec0003800000 */
.L_x_19:
[----:B------:R-:W-:-:S11]  /*1000*/  DADD R22, R16, R8 ;  /* 0x0000000010167229 */ /* 0x000fd60000000008 */
.L_x_18:
[----:B------:R-:W-:Y:S05]  /*1010*/  BSYNC.RECONVERGENT B0 ;  /* 0x0000000000007941 */ /* 0x000fea0003800200 */
.L_x_17:
[----:B------:R-:W-:Y:S01]  /*1020*/  UIADD3 UR6, UPT, UPT, -UR4, 0x3e, URZ ;  /* 0x0000003e04067890 */ /* 0x000fe2000fffe1ff */
[----:B------:R-:W-:Y:S01]  /*1030*/  FSETP.NEU.AND P1, PT, R5, 1, PT ;  /* 0x3f8000000500780b */ /* 0x000fe20003f2d000 */
[----:B------:R-:W-:Y:S01]  /*1040*/  DADD R42, -RZ, |R14| ;  /* 0x00000000ff2a7229 */ /* 0x000fe2000000050e */
[----:B------:R-:W-:Y:S01]  /*1050*/  BSSY.RECONVERGENT B0, `(.L_x_20) ;  /* 0x0000010000007945 */ /* 0x000fe20003800200 */
[----:B------:R-:W-:Y:S02]  /*1060*/  FSETP.NEU.AND P2, PT, R6, RZ, PT ;  /* 0x000000ff0600720b */ /* 0x000fe40003f4d000 */
[----:B------:R-:W-:Y:S02]  /*1070*/  FSEL R12, R22, RZ, P1 ;  /* 0x000000ff160c7208 */ /* 0x000fe40000800000 */
[----:B------:R-:W-:Y:S01]  /*1080*/  FSEL R13, R23, 1.875, P1 ;  /* 0x3ff00000170d7808 */ /* 0x000fe20000800000 */
[----:B------:R-:W0:Y:S02]  /*1090*/  I2F.F64.U32 R8, UR6 ;  /* 0x0000000600087d12 */ /* 0x000e240008201800 */
[----:B0-----:R-:W-:Y:S01]  /*10a0*/  SHF.R.U32.HI R0, RZ, 0x14, R9 ;  /* 0x00000014ff007819 */ /* 0x001fe20000011609 */
[----:B------:R-:W-:-:S02]  /*10b0*/  IMAD.MOV.U32 R40, RZ, RZ, R8 ;  /* 0x000000ffff287224 */ /* 0x000fc400078e0008 */
        /* <DEDUP_REMOVED lines=10> */
.L_x_20:
[----:B------:R-:W-:Y:S01]  /*1160*/  DADD R18, R14, R8 ;  /* 0x000000000e127229 */ /* 0x000fe20000000008 */
[----:B------:R-:W-:Y:S01]  /*1170*/  ISETP.GE.OR P5, PT, R9, RZ, P2 ;  /* 0x000000ff0900720c */ /* 0x000fe200017a6670 */
[----:B------:R-:W-:Y:S01]  /*1180*/  DADD R20, -RZ, -R22 ;  /* 0x00000000ff147229 */ /* 0x000fe20000000916 */
[C---:B------:R-:W-:Y:S01]  /*1190*/  @!P2 SEL R0, R15.reuse, RZ, !P4 ;  /* 0x000000ff0f00a207 */ /* 0x040fe20006000000 */
[----:B------:R-:W-:Y:S01]  /*11a0*/  BSSY.RECONVERGENT B0, `(.L_x_21) ;  /* 0x0000017000007945 */ /* 0x000fe20003800200 */
[----:B------:R-:W-:-:S05]  /*11b0*/  ISETP.LT.AND P1, PT, R15, RZ, !P4 ;  /* 0x000000ff0f00720c */ /* 0x000fca0006721270 */
        /* <DEDUP_REMOVED lines=20> */
.L_x_23:
[----:B------:R-:W-:-:S11]  /*1300*/  DADD R22, R14, R8 ;  /* 0x000000000e167229 */ /* 0x000fd60000000008 */
.L_x_22:
[----:B------:R-:W-:Y:S05]  /*1310*/  BSYNC.RECONVERGENT B0 ;  /* 0x0000000000007941 */ /* 0x000fea0003800200 */
.L_x_21:
[----:B------:R-:W0:Y:S01]  /*1320*/  F2F.F64.F32 R8, R3 ;  /* 0x0000000300087310 */ /* 0x000e220000201800 */
[----:B------:R-:W-:Y:S02]  /*1330*/  UISETP.NE.AND UP0, UPT, UR7, 0x3f, UPT ;  /* 0x0000003f0700788c */ /* 0x000fe4000bf05270 */
[----:B------:R-:W-:-:S04]  /*1340*/  UIADD3 UR4, UPT, UPT, UR4, 0x2, URZ ;  /* 0x0000000204047890 */ /* 0x000fc8000fffe0ff */
[----:B------:R-:W-:Y:S01]  /*1350*/  PLOP3.LUT P1, PT, PT, PT, UP0, 0x80, 0x8 ;  /* 0x000000000008781c */ /* 0x000fe20003f2f008 */
[----:B------:R-:W1:Y:S01]  /*1360*/  F2F.F64.F32 R18, R4 ;  /* 0x0000000400127310 */ /* 0x000e620000201800 */
[----:B------:R-:W-:Y:S02]  /*1370*/  UISETP.NE.AND UP0, UPT, UR4, 0x40, UPT ;  /* 0x000000400400788c */ /* 0x000fe4000bf05270 */
[----:B------:R-:W-:Y:S02]  /*1380*/  FSEL R0, R22, RZ, P1 ;  /* 0x000000ff16007208 */ /* 0x000fe40000800000 */
[----:B------:R-:W-:Y:S01]  /*1390*/  FSEL R22, R23, 1.875, P1 ;  /* 0x3ff0000017167808 */ /* 0x000fe20000800000 */
[----:B0-----:R-:W-:Y:S01]  /*13a0*/  DMUL R12, R8, R12 ;  /* 0x0000000c080c7228 */ /* 0x001fe20000000000 */
[----:B------:R-:W-:Y:S02]  /*13b0*/  FSEL R8, R0, RZ, P0 ;  /* 0x000000ff00087208 */ /* 0x000fe40000000000 */
[----:B------:R-:W-:-:S06]  /*13c0*/  FSEL R9, R22, 1.875, P0 ;  /* 0x3ff0000016097808 */ /* 0x000fcc0000000000 */
[----:B-1----:R-:W-:-:S10]  /*13d0*/  DFMA R12, R12, R8, -R18 ;  /* 0x000000080c0c722b */ /* 0x002fd40000000812 */
[----:B------:R-:W0:Y:S02]  /*13e0*/  F2F.F32.F64 R12, R12 ;  /* 0x0000000c000c7310 */ /* 0x000e240000301000 */
[----:B0-----:R-:W-:-:S05]  /*13f0*/  FMNMX R0, RZ, R12, !PT ;  /* 0x0000000cff007209 */ /* 0x001fca0007800000 */
[----:B------:R3:W-:Y:S01]  /*1400*/  STL [UR5+0x4], R0 ;  /* 0x00000400ff007987 */ /* 0x0007e20008100805 */
[----:B------:R-:W-:Y:S05]  /*1410*/  BRA.U UP0, `(.L_x_24) ;  /* 0xfffffff1009c7547 */ /* 0x000fea000b83ffff */
[----:B------:R-:W0:Y:S01]  /*1420*/  LDCU UR4, c[0x0][0x3a0] ;  /* 0x00007400ff0477ac */ /* 0x000e220008000800 */
[----:B------:R-:W-:Y:S02]  /*1430*/  IMAD.MOV.U32 R9, RZ, RZ, 0x3bbb989d ;  /* 0x3bbb989dff097424 */ /* 0x000fe400078e00ff */
[----:B------:R-:W-:Y:S01]  /*1440*/  IMAD.MOV.U32 R11, RZ, RZ, 0x437c0000 ;  /* 0x437c0000ff0b7424 */ /* 0x000fe200078e00ff */
[----:B------:R-:W-:Y:S01]  /*1450*/  UMOV UR5, 0x3e ;  /* 0x0000003e00057882 */ /* 0x000fe20000000000 */
[----:B0-----:R-:W-:Y:S01]  /*1460*/  FMUL R10, R10, -UR4 ;  /* 0x800000040a0a7c20 */ /* 0x001fe20008400000 */
[----:B------:R-:W-:-:S03]  /*1470*/  UMOV UR4, 0x3f ;  /* 0x0000003f00047882 */ /* 0x000fc60000000000 */
[----:B---3--:R-:W-:-:S04]  /*1480*/  FFMA.SAT R0, R10, R9, 0.5 ;  /* 0x3f0000000a007423 */ /* 0x008fc80000002009 */
[----:B------:R-:W-:-:S04]  /*1490*/  FFMA.RM R0, R0, R11, 12582913 ;  /* 0x4b40000100007423 */ /* 0x000fc8000000400b */
[C---:B------:R-:W-:Y:S01]  /*14a0*/  FADD R9, R0.reuse, -12583039 ;  /* 0xcb40007f00097421 */ /* 0x040fe20000000000 */
[----:B------:R-:W-:-:S03]  /*14b0*/  IMAD.SHL.U32 R0, R0, 0x800000, RZ ;  /* 0x0080000000007824 */ /* 0x000fc600078e00ff */
[----:B------:R-:W-:-:S04]  /*14c0*/  FFMA R9, R10, 1.4426950216293334961, -R9 ;  /* 0x3fb8aa3b0a097823 */ /* 0x000fc80000000809 */
[----:B------:R-:W-:-:S06]  /*14d0*/  FFMA R9, R10, 1.925963033500011079e-08, R9 ;  /* 0x32a570600a097823 */ /* 0x000fcc0000000009 */
[----:B------:R-:W0:Y:S02]  /*14e0*/  MUFU.EX2 R9, R9 ;  /* 0x0000000900097308 */ /* 0x000e240000000800 */
[----:B0-----:R-:W-:-:S06]  /*14f0*/  FMUL R0, R0, R9 ;  /* 0x0000000900007220 */ /* 0x001fcc0000400000 */
[----:B------:R0:W1:Y:S02]  /*1500*/  F2F.F64.F32 R12, R0 ;  /* 0x00000000000c7310 */ /* 0x0000640000201800 */
.L_x_32:
[----:B------:R-:W-:Y:S01]  /*1510*/  UMOV UR8, UR5 ;  /* 0x0000000500087c82 */ /* 0x000fe20008000000 */
[----:B------:R-:W-:Y:S01]  /*1520*/  UMOV UR6, UR5 ;  /* 0x0000000500067c82 */ /* 0x000fe20008000000 */
[----:B------:R-:W-:Y:S01]  /*1530*/  UIADD3 UR5, UPT, UPT, UR5, -0x1, URZ ;  /* 0xffffffff05057890 */ /* 0x000fe2000fffe0ff */
[----:B------:R-:W-:Y:S01]  /*1540*/  CS2R R10, SRZ ;  /* 0x00000000000a7805 */ /* 0x000fe2000001ff00 */
[----:B------:R-:W-:Y:S02]  /*1550*/  UIADD3 UR12, UPT, UPT, -UR4, URZ, URZ ;  /* 0x000000ff040c7290 */ /* 0x000fe4000fffe1ff */
[----:B------:R-:W-:Y:S01]  /*1560*/  UISETP.NE.AND UP1, UPT, UR5, -0x1, UPT ;  /* 0xffffffff0500788c */ /* 0x000fe2000bf25270 */
[----:B------:R-:W-:Y:S01]  /*1570*/  UMOV UR4, URZ ;  /* 0x000000ff00047c82 */ /* 0x000fe20008000000 */
[----:B--2---:R-:W-:-:S09]  /*1580*/  UMOV UR7, UR9 ;  /* 0x0000000900077c82 */ /* 0x004fd20008000000 */
.L_x_31:
[--C-:B0-2---:R-:W-:Y:S01]  /*1590*/  SHF.R.U32.HI R0, RZ, 0x14, R11.reuse ;  /* 0x00000014ff007819 */ /* 0x105fe2000001160b */
[----:B------:R-:W-:Y:S01]  /*15a0*/  DADD R42, -RZ, |R16| ;  /* 0x00000000ff2a7229 */ /* 0x000fe20000000510 */
[----:B------:R-:W-:Y:S01]  /*15b0*/  BSSY.RECONVERGENT B0, `(.L_x_25) ;  /* 0x000000c000007945 */ /* 0x000fe20003800200 */
[----:B------:R-:W-:Y:S01]  /*15c0*/  FSETP.NEU.AND P2, PT, R5, RZ, PT ;  /* 0x000000ff0500720b */ /* 0x000fe20003f4d000 */
[----:B------:R-:W-:Y:S01]  /*15d0*/  IMAD.MOV.U32 R40, RZ, RZ, R10 ;  /* 0x000000ffff287224 */ /* 0x000fe200078e000a */
[----:B------:R-:W-:Y:S01]  /*15e0*/  LOP3.LUT R0, R0, 0x7ff, RZ, 0xc0, !PT ;  /* 0x000007ff00007812 */ /* 0x000fe200078ec0ff */
[----:B------:R-:W-:-:S04]  /*15f0*/  IMAD.MOV.U32 R41, RZ, RZ, R11 ;  /* 0x000000ffff297224 */ /* 0x000fc800078e000b */
[----:B------:R-:W-:-:S05]  /*1600*/  VIADD R9, R0, 0xfffffc0c ;  /* 0xfffffc0c00097836 */ /* 0x000fca0000000000 */
[CC--:B------:R-:W-:Y:S02]  /*1610*/  SHF.L.U32 R0, R10.reuse, R9.reuse, RZ ;  /* 0x000000090a007219 */ /* 0x0c0fe400000006ff */
[----:B------:R-:W-:Y:S02]  /*1620*/  SHF.L.U64.HI R9, R10, R9, R11 ;  /* 0x000000090a097219 */ /* 0x000fe4000001020b */
[----:B------:R-:W-:Y:S02]  /*1630*/  ISETP.NE.U32.AND P6, PT, R0, RZ, PT ;  /* 0x000000ff0000720c */ /* 0x000fe40003fc5070 */
[----:B------:R-:W-:Y:S02]  /*1640*/  MOV R0, 0x1670 ;  /* 0x0000167000007802 */ /* 0x000fe40000000f00 */
[----:B------:R-:W-:-:S13]  /*1650*/  ISETP.NE.AND.EX P6, PT, R9, -0x80000000, PT, P6 ;  /* 0x800000000900780c */ /* 0x000fda0003fc5360 */
[----:B-1----:R-:W-:Y:S05]  /*1660*/  CALL.REL.NOINC `($_Z7AmerGPUPfS_S_S_ffi$__internal_accurate_pow) ;  /* 0x0000001000bc7944 */ /* 0x002fea0003c00000 */
[----:B------:R-:W-:Y:S05]  /*1670*/  BSYNC.RECONVERGENT B0 ;  /* 0x0000000000007941 */ /* 0x000fea0003800200 */
.L_x_25:
[----:B------:R-:W0:Y:S01]  /*1680*/  I2F.F64 R8, UR6 ;  /* 0x0000000600087d12 */ /* 0x000e220008201c00 */
[----:B------:R-:W-:Y:S01]  /*1690*/  DADD R18, R16, R10 ;  /* 0x0000000010127229 */ /* 0x000fe2000000000a */
[----:B------:R-:W-:Y:S01]  /*16a0*/  ISETP.GE.OR P3, PT, R11, RZ, P2 ;  /* 0x000000ff0b00720c */ /* 0x000fe20001766670 */
[----:B------:R-:W-:Y:S01]  /*16b0*/  BSSY.RECONVERGENT B0, `(.L_x_26) ;  /* 0x0000024000007945 */ /* 0x000fe20003800200 */
[----:B------:R-:W-:Y:S01]  /*16c0*/  ISETP.LT.AND P1, PT, R17, RZ, !P6 ;  /* 0x000000ff1100720c */ /* 0x000fe20007721270 */
[----:B------:R-:W-:Y:S01]  /*16d0*/  DADD R42, -RZ, |R14| ;  /* 0x00000000ff2a7229 */ /* 0x000fe2000000050e */
[----:B------:R-:W-:Y:S02]  /*16e0*/  ISETP.GE.AND P0, PT, R15, RZ, PT ;  /* 0x000000ff0f00720c */ /* 0x000fe40003f06270 */
[----:B0-----:R-:W-:-:S04]  /*16f0*/  SHF.R.U32.HI R0, RZ, 0x14, R9 ;  /* 0x00000014ff007819 */ /* 0x001fc80000011609 */
[----:B------:R-:W-:Y:S02]  /*1700*/  LOP3.LUT R18, R0, 0x7ff, RZ, 0xc0, !PT ;  /* 0x000007ff00127812 */ /* 0x000fe400078ec0ff */
[----:B------:R-:W-:-:S03]  /*1710*/  LOP3.LUT R0, R19, 0x7ff00000, RZ, 0xc0, !PT ;  /* 0x7ff0000013007812 */ /* 0x000fc600078ec0ff */
[----:B------:R-:W-:Y:S01]  /*1720*/  VIADD R39, R18, 0xfffffc0c ;  /* 0xfffffc0c12277836 */ /* 0x000fe20000000000 */
[----:B------:R-:W-:Y:S01]  /*1730*/  ISETP.NE.AND P4, PT, R0, 0x7ff00000, PT ;  /* 0x7ff000000000780c */ /* 0x000fe20003f85270 */
[----:B------:R-:W-:Y:S01]  /*1740*/  DADD R18, -RZ, -R22 ;  /* 0x00000000ff127229 */ /* 0x000fe20000000916 */
[----:B------:R-:W-:Y:S02]  /*1750*/  @!P2 SEL R0, R17, RZ, !P6 ;  /* 0x000000ff1100a207 */ /* 0x000fe40007000000 */
[-C--:B------:R-:W-:Y:S02]  /*1760*/  SHF.L.U32 R38, R8, R39.reuse, RZ ;  /* 0x0000002708267219 */ /* 0x080fe400000006ff */
[----:B------:R-:W-:Y:S02]  /*1770*/  @!P3 LOP3.LUT R0, R0, 0x7ff00000, RZ, 0xfc, !PT ;  /* 0x7ff000000000b812 */ /* 0x000fe400078efcff */
[----:B------:R-:W-:Y:S02]  /*1780*/  SHF.L.U64.HI R39, R8, R39, R9 ;  /* 0x0000002708277219 */ /* 0x000fe40000010209 */
[----:B------:R-:W-:-:S02]  /*1790*/  ISETP.NE.U32.AND P5, PT, R38, RZ, PT ;  /* 0x000000ff2600720c */ /* 0x000fc40003fa5070 */
[----:B------:R-:W-:Y:S01]  /*17a0*/  FSEL R22, R18, R22, P1 ;  /* 0x0000001612167208 */ /* 0x000fe20000800000 */
[----:B------:R-:W-:Y:S01]  /*17b0*/  @!P2 IMAD.MOV.U32 R22, RZ, RZ, RZ ;  /* 0x000000ffff16a224 */ /* 0x000fe200078e00ff */
[----:B------:R-:W-:Y:S01]  /*17c0*/  FSEL R23, R19, R23, P1 ;  /* 0x0000001713177208 */ /* 0x000fe20000800000 */
[----:B------:R-:W-:Y:S01]  /*17d0*/  @!P2 IMAD.MOV.U32 R23, RZ, RZ, R0 ;  /* 0x000000ffff17a224 */ /* 0x000fe200078e0000 */
[----:B------:R-:W-:Y:S02]  /*17e0*/  ISETP.NE.AND P6, PT, RZ, UR4, PT ;  /* 0x00000004ff007c0c */ /* 0x000fe4000bfc5270 */
[----:B------:R-:W-:Y:S01]  /*17f0*/  ISETP.NE.AND.EX P5, PT, R39, -0x80000000, PT, P5 ;  /* 0x800000002700780c */ /* 0x000fe20003fa5350 */
[----:B------:R-:W-:-:S12]  /*1800*/  @P4 BRA `(.L_x_27) ;  /* 0x0000000000384947 */ /* 0x000fd80003800000 */
        /* <DEDUP_REMOVED lines=14> */
.L_x_27:
[----:B------:R-:W-:Y:S05]  /*18f0*/  BSYNC.RECONVERGENT B0 ;  /* 0x0000000000007941 */ /* 0x000fea0003800200 */
.L_x_26:
[----:B------:R-:W-:Y:S01]  /*1900*/  FSEL R18, R22, RZ, P6 ;  /* 0x000000ff16127208 */ /* 0x000fe20003000000 */
[----:B------:R-:W-:Y:S01]  /*1910*/  BSSY.RECONVERGENT B0, `(.L_x_28) ;  /* 0x000000a000007945 */ /* 0x000fe20003800200 */
[----:B------:R-:W-:Y:S01]  /*1920*/  FSETP.NEU.AND P1, PT, R5, 1, PT ;  /* 0x3f8000000500780b */ /* 0x000fe20003f2d000 */
[----:B------:R-:W-:Y:S01]  /*1930*/  IMAD.MOV.U32 R40, RZ, RZ, R8 ;  /* 0x000000ffff287224 */ /* 0x000fe200078e0008 */
[----:B------:R-:W-:Y:S01]  /*1940*/  FSEL R22, R23, 1.875, P6 ;  /* 0x3ff0000017167808 */ /* 0x000fe20003000000 */
[----:B------:R-:W-:Y:S01]  /*1950*/  IMAD.MOV.U32 R41, RZ, RZ, R9 ;  /* 0x000000ffff297224 */ /* 0x000fe200078e0009 */
[----:B------:R-:W-:Y:S02]  /*1960*/  PLOP3.LUT P2, PT, P5, PT, PT, 0x8, 0x80 ;  /* 0x000000000080781c */ /* 0x000fe40002f4e170 */
[----:B------:R-:W-:Y:S02]  /*1970*/  FSEL R18, R18, RZ, P1 ;  /* 0x000000ff12127208 */ /* 0x000fe40000800000 */
[----:B------:R-:W-:-:S02]  /*1980*/  FSEL R19, R22, 1.875, P1 ;  /* 0x3ff0000016137808 */ /* 0x000fc40000800000 */
[----:B------:R-:W-:-:S07]  /*1990*/  MOV R0, 0x19b0 ;  /* 0x000019b000007802 */ /* 0x000fce0000000f00 */
[----:B------:R-:W-:Y:S05]  /*19a0*/  CALL.REL.NOINC `($_Z7AmerGPUPfS_S_S_ffi$__internal_accurate_pow) ;  /* 0x0000000c00ec7944 */ /* 0x000fea0003c00000 */
[----:B------:R-:W-:Y:S05]  /*19b0*/  BSYNC.RECONVERGENT B0 ;  /* 0x0000000000007941 */ /* 0x000fea0003800200 */
.L_x_28:
[----:B------:R-:W-:Y:S01]  /*19c0*/  FSETP.NEU.AND P3, PT, R6, RZ, PT ;  /* 0x000000ff0600720b */ /* 0x000fe20003f6d000 */
[----:B------:R-:W-:Y:S01]  /*19d0*/  I2F.F64 R20, UR6 ;  /* 0x0000000600147d12 */ /* 0x000fe20008201c00 */
[----:B------:R-:W-:Y:S01]  /*19e0*/  DADD R28, -RZ, -R22 ;  /* 0x00000000ff1c7229 */ /* 0x000fe20000000916 */
[----:B------:R-:W-:Y:S01]  /*19f0*/  BSSY.RECONVERGENT B0, `(.L_x_29) ;  /* 0x000001f000007945 */ /* 0x000fe20003800200 */
[----:B------:R-:W-:-:S05]  /*1a00*/  ISETP.GE.OR P4, PT, R9, RZ, P3 ;  /* 0x000000ff0900720c */ /* 0x000fca0001f86670 */
[----:B------:R-:W0:Y:S03]  /*1a10*/  F2F.F64.F32 R24, R6 ;  /* 0x0000000600187310 */ /* 0x000e260000201800 */
[-C--:B------:R-:W-:Y:S02]  /*1a20*/  FSEL R31, R28, R22.reuse, P2 ;  /* 0x000000161c1f7208 */ /* 0x080fe40001000000 */
[----:B------:R-:W-:Y:S02]  /*1a30*/  @!P3 ISETP.NE.U32.AND P1, PT, R38, RZ, PT ;  /* 0x000000ff2600b20c */ /* 0x000fe40003f25070 */
[-C--:B------:R-:W-:Y:S02]  /*1a40*/  FSEL R28, R29, R23.reuse, P2 ;  /* 0x000000171d1c7208 */ /* 0x080fe40001000000 */
[----:B------:R-:W-:Y:S02]  /*1a50*/  @!P3 ISETP.NE.AND.EX P1, PT, R39, -0x80000000, PT, P1 ;  /* 0x800000002700b80c */ /* 0x000fe40003f25310 */
[----:B------:R-:W-:Y:S01]  /*1a60*/  FSEL R22, R31, R22, !P0 ;  /* 0x000000161f167208 */ /* 0x000fe20004000000 */
[----:B------:R-:W-:Y:S01]  /*1a70*/  @!P3 IMAD.MOV.U32 R22, RZ, RZ, RZ ;  /* 0x000000ffff16b224 */ /* 0x000fe200078e00ff */
[----:B------:R-:W-:Y:S01]  /*1a80*/  FSEL R23, R28, R23, !P0 ;  /* 0x000000171c177208 */ /* 0x000fe20004000000 */
[----:B0-----:R-:W-:-:S08]  /*1a90*/  DADD R26, R20, R24 ;  /* 0x00000000141a7229 */ /* 0x001fd00000000018 */
[----:B------:R-:W-:Y:S02]  /*1aa0*/  @!P3 DSETP.NEU.AND P2, PT, |R8|, 0.5, !P1 ;  /* 0x3fe000000800b42a */ /* 0x000fe40004f4d200 */
[----:B------:R-:W-:-:S04]  /*1ab0*/  LOP3.LUT R26, R27, 0x7ff00000, RZ, 0xc0, !PT ;  /* 0x7ff000001b1a7812 */ /* 0x000fc800078ec0ff */
[----:B------:R-:W-:Y:S02]  /*1ac0*/  @!P3 SEL R0, R15, RZ, P2 ;  /* 0x000000ff0f00b207 */ /* 0x000fe40001000000 */
[----:B------:R-:W-:Y:S02]  /*1ad0*/  ISETP.NE.AND P1, PT, R26, 0x7ff00000, PT ;  /* 0x7ff000001a00780c */ /* 0x000fe40003f25270 */
[----:B------:R-:W-:-:S05]  /*1ae0*/  @!P4 LOP3.LUT R0, R0, 0x7ff00000, RZ, 0xfc, !PT ;  /* 0x7ff000000000c812 */ /* 0x000fca00078efcff */
[----:B------:R-:W-:-:S06]  /*1af0*/  @!P3 IMAD.MOV.U32 R23, RZ, RZ, R0 ;  /* 0x000000ffff17b224 */ /* 0x000fcc00078e0000 */
[----:B------:R-:W-:Y:S05]  /*1b00*/  @P1 BRA `(.L_x_30) ;  /* 0x0000000000341947 */ /* 0x000fea0003800000 */
[----:B------:R-:W-:-:S13]  /*1b10*/  FSETP.NAN.AND P1, PT, R6, R6, PT ;  /* 0x000000060600720b */ /* 0x000fda0003f28000 */
[----:B------:R-:W-:Y:S01]  /*1b20*/  @P1 DADD R22, R20, R24 ;  /* 0x0000000014161229 */ /* 0x000fe20000000018 */
[----:B------:R-:W-:Y:S10]  /*1b30*/  @P1 BRA `(.L_x_30) ;  /* 0x0000000000281947 */ /* 0x000ff40003800000 */
        /* <DEDUP_REMOVED lines=8> */
[----:B------:R-:W-:-:S04]  /*1bc0*/  SEL R0, R0, R23, P1 ;  /* 0x0000001700007207 */ /* 0x000fc80000800000 */
[----:B------:R-:W-:-:S07]  /*1bd0*/  @!P0 SEL R23, R0, R23, P2 ;  /* 0x0000001700178207 */ /* 0x000fce0001000000 */
.L_x_30:
[----:B------:R-:W-:Y:S05]  /*1be0*/  BSYNC.RECONVERGENT B0 ;  /* 0x0000000000007941 */ /* 0x000fea0003800200 */
.L_x_29:
[----:B------:R-:W2:Y:S04]  /*1bf0*/  LDL R0, [UR7+0x4] ;  /* 0x00000407ff007983 */ /* 0x000ea80008100800 */
[----:B------:R-:W3:Y:S01]  /*1c00*/  LDL R8, [UR7] ;  /* 0x00000007ff087983 */ /* 0x000ee20008100800 */
[----:B------:R-:W0:Y:S08]  /*1c10*/  F2F.F64.F32 R28, R7 ;  /* 0x00000007001c7310 */ /* 0x000e300000201800 */
[----:B------:R-:W1:Y:S01]  /*1c20*/  F2F.F64.F32 R24, R3 ;  /* 0x0000000300187310 */ /* 0x000e620000201800 */
[----:B------:R-:W-:Y:S01]  /*1c30*/  ISETP.NE.AND P0, PT, RZ, UR6, PT ;  /* 0x00000006ff007c0c */ /* 0x000fe2000bf05270 */
[----:B0-----:R-:W-:-:S06]  /*1c40*/  DADD R28, -R28, 1 ;  /* 0x3ff000001c1c7429 */ /* 0x001fcc0000000100 */
[----:B------:R-:W0:Y:S01]  /*1c50*/  F2F.F64.F32 R20, R4 ;  /* 0x0000000400147310 */ /* 0x000e220000201800 */
[----:B------:R-:W-:Y:S02]  /*1c60*/  FSEL R22, R22, RZ, P0 ;  /* 0x000000ff16167208 */ /* 0x000fe40000000000 */
[----:B------:R-:W-:Y:S02]  /*1c70*/  FSEL R23, R23, 1.875, P0 ;  /* 0x3ff0000017177808 */ /* 0x000fe40000000000 */
[----:B------:R-:W-:Y:S01]  /*1c80*/  FSETP.NEU.AND P0, PT, R6, 1, PT ;  /* 0x3f8000000600780b */ /* 0x000fe20003f0d000 */
[----:B-1----:R-:W-:-:S03]  /*1c90*/  DMUL R18, R24, R18 ;  /* 0x0000001218127228 */ /* 0x002fc60000000000 */
[----:B------:R-:W-:Y:S02]  /*1ca0*/  FSEL R22, R22, RZ, P0 ;  /* 0x000000ff16167208 */ /* 0x000fe40000000000 */
[----:B------:R-:W-:-:S06]  /*1cb0*/  FSEL R23, R23, 1.875, P0 ;  /* 0x3ff0000017177808 */ /* 0x000fcc0000000000 */
[----:B0-----:R-:W-:Y:S01]  /*1cc0*/  DFMA R18, R18, R22, -R20 ;  /* 0x000000161212722b */ /* 0x001fe20000000814 */
[----:B------:R-:W-:-:S09]  /*1cd0*/  UIADD3 UR12, UPT, UPT, UR12, 0x1, URZ ;  /* 0x000000010c0c7890 */ /* 0x000fd2000fffe0ff */
[----:B------:R-:W-:Y:S01]  /*1ce0*/  F2F.F32.F64 R18, R18 ;  /* 0x0000001200127310 */ /* 0x000fe20000301000 */
[----:B------:R-:W-:Y:S01]  /*1cf0*/  UISETP.NE.AND UP0, UPT, UR12, URZ, UPT ;  /* 0x000000ff0c00728c */ /* 0x000fe2000bf05270 */
[----:B------:R-:W-:Y:S01]  /*1d00*/  DADD R10, R10, 1 ;  /* 0x3ff000000a0a7429 */ /* 0x000fe20000000000 */
[----:B------:R-:W-:Y:S02]  /*1d10*/  UIADD3 UR4, UPT, UPT, UR4, 0x1, URZ ;  /* 0x0000000104047890 */ /* 0x000fe4000fffe0ff */
[----:B------:R-:W-:Y:S01]  /*1d20*/  UIADD3 UR6, UPT, UPT, UR6, -0x1, URZ ;  /* 0xffffffff06067890 */ /* 0x000fe2000fffe0ff */
[----:B--2---:R-:W-:Y:S02]  /*1d30*/  FMUL R0, R0, R7 ;  /* 0x0000000700007220 */ /* 0x004fe40000400000 */
[----:B---3--:R-:W-:Y:S08]  /*1d40*/  F2F.F64.F32 R8, R8 ;  /* 0x0000000800087310 */ /* 0x008ff00000201800 */
[----:B------:R-:W0:Y:S02]  /*1d50*/  F2F.F64.F32 R26, R0 ;  /* 0x00000000001a7310 */ /* 0x000e240000201800 */
[----:B0-----:R-:W-:-:S08]  /*1d60*/  DFMA R8, R8, R28, R26 ;  /* 0x0000001c0808722b */ /* 0x001fd0000000001a */
[----:B------:R-:W-:-:S10]  /*1d70*/  DMUL R8, R12, R8 ;  /* 0x000000080c087228 */ /* 0x000fd40000000000 */
[----:B------:R-:W0:Y:S02]  /*1d80*/  F2F.F32.F64 R9, R8 ;  /* 0x0000000800097310 */ /* 0x000e240000301000 */
[----:B0-----:R-:W-:-:S05]  /*1d90*/  FMNMX R0, R18, R9, !PT ;  /* 0x0000000912007209 */ /* 0x001fca0007800000 */
[----:B------:R2:W-:Y:S01]  /*1da0*/  STL [UR7], R0 ;  /* 0x00000000ff007987 */ /* 0x0005e20008100807 */
[----:B------:R-:W-:Y:S01]  /*1db0*/  UIADD3 UR7, UPT, UPT, UR7, 0x4, URZ ;  /* 0x0000000407077890 */ /* 0x000fe2000fffe0ff */
[----:B------:R-:W-:Y:S11]  /*1dc0*/  BRA.U UP0, `(.L_x_31) ;  /* 0xfffffff500f07547 */ /* 0x000ff6000b83ffff */
[----:B------:R-:W-:Y:S01]  /*1dd0*/  UMOV UR4, UR8 ;  /* 0x0000000800047c82 */ /* 0x000fe20008000000 */
[----:B------:R-:W-:Y:S05]  /*1de0*/  BRA.U UP1, `(.L_x_32) ;  /* 0xfffffff501c87547 */ /* 0x000fea000b83ffff */
[----:B------:R-:W3:Y:S01]  /*1df0*/  LDL R7, [R1] ;  /* 0x0000000001077983 */ /* 0x000ee20000100800 */
[----:B------:R-:W0:Y:S02]  /*1e00*/  LDC.64 R4, c[0x0][0x380] ;  /* 0x0000e000ff047b82 */ /* 0x000e240000000a00 */
[----:B0-----:R-:W-:-:S05]  /*1e10*/  IMAD.WIDE R2, R2, 0x4, R4 ;  /* 0x0000000402027825 */ /* 0x001fca00078e0204 */
[----:B---3--:R-:W-:Y:S01]  /*1e20*/  STG.E desc[UR10][R2.64], R7 ;  /* 0x0000000702007986 */ /* 0x008fe2000c10190a */
[----:B------:R-:W-:Y:S05]  /*1e30*/  EXIT ;  /* 0x000000000000794d */ /* 0x000fea0003800000 */
        .weak           $__internal_0_$__cuda_sm20_rcp_rn_f32_slowpath
        .type           $__internal_0_$__cuda_sm20_rcp_rn_f32_slowpath,@function
        .size           $__internal_0_$__cuda_sm20_rcp_rn_f32_slowpath,($__internal_1_$__cuda_sm20_sqrt_rn_f32_slowpath - $__internal_0_$__cuda_sm20_rcp_rn_f32_slowpath)
$__internal_0_$__cuda_sm20_rcp_rn_f32_slowpath:
[----:B------:R-:W-:Y:S01]  /*1e40*/  IMAD.SHL.U32 R0, R5, 0x2, RZ ;  /* 0x0000000205007824 */ /* 0x000fe200078e00ff */
[----:B------:R-:W-:Y:S04]  /*1e50*/  BSSY.RECONVERGENT B1, `(.L_x_33) ;  /* 0x0000030000017945 */ /* 0x000fe80003800200 */
[----:B------:R-:W-:-:S04]  /*1e60*/  SHF.R.U32.HI R12, RZ, 0x18, R0 ;  /* 0x00000018ff0c7819 */ /* 0x000fc80000011600 */
[----:B------:R-:W-:-:S13]  /*1e70*/  ISETP.NE.U32.AND P0, PT, R12, RZ, PT ;  /* 0x000000ff0c00720c */ /* 0x000fda0003f05070 */
[----:B------:R-:W-:Y:S05]  /*1e80*/  @P0 BRA `(.L_x_34) ;  /* 0x0000000000280947 */ /* 0x000fea0003800000 */
[----:B------:R-:W-:-:S05]  /*1e90*/  IMAD.SHL.U32 R0, R5, 0x2, RZ ;  /* 0x0000000205007824 */ /* 0x000fca00078e00ff */
[----:B------:R-:W-:-:S13]  /*1ea0*/  ISETP.NE.AND P0, PT, R0, RZ, PT ;  /* 0x000000ff0000720c */ /* 0x000fda0003f05270 */
[----:B------:R-:W-:Y:S01]  /*1eb0*/  @P0 FFMA R7, R5, 1.84467440737095516160e+19, RZ ;  /* 0x5f80000005070823 */ /* 0x000fe200000000ff */
[----:B------:R-:W-:Y:S08]  /*1ec0*/  @!P0 MUFU.RCP R6, R5 ;  /* 0x0000000500068308 */ /* 0x000ff00000001000 */
[----:B------:R-:W0:Y:S02]  /*1ed0*/  @P0 MUFU.RCP R0, R7 ;  /* 0x0000000700000308 */ /* 0x000e240000001000 */
[----:B0-----:R-:W-:-:S04]  /*1ee0*/  @P0 FFMA R8, R7, R0, -1 ;  /* 0xbf80000007080423 */ /* 0x001fc80000000000 */
[----:B------:R-:W-:-:S04]  /*1ef0*/  @P0 FADD.FTZ R9, -R8, -RZ ;  /* 0x800000ff08090221 */ /* 0x000fc80000010100 */
[----:B------:R-:W-:-:S04]  /*1f00*/  @P0 FFMA R0, R0, R9, R0 ;  /* 0x0000000900000223 */ /* 0x000fc80000000000 */
[----:B------:R-:W-:Y:S01]  /*1f10*/  @P0 FFMA R6, R0, 1.84467440737095516160e+19, RZ ;  /* 0x5f80000000060823 */ /* 0x000fe200000000ff */
[----:B------:R-:W-:Y:S06]  /*1f20*/  BRA `(.L_x_35) ;  /* 0x0000000000887947 */ /* 0x000fec0003800000 */
.L_x_34:
[----:B------:R-:W-:-:S05]  /*1f30*/  VIADD R14, R12, 0xffffff03 ;  /* 0xffffff030c0e7836 */ /* 0x000fca0000000000 */
[----:B------:R-:W-:-:S13]  /*1f40*/  ISETP.GT.U32.AND P0, PT, R14, 0x1, PT ;  /* 0x000000010e00780c */ /* 0x000fda0003f04070 */
[----:B------:R-:W-:Y:S05]  /*1f50*/  @P0 BRA `(.L_x_36) ;  /* 0x0000000000780947 */ /* 0x000fea0003800000 */
[----:B------:R-:W-:Y:S01]  /*1f60*/  LOP3.LUT R0, R5, 0x7fffff, RZ, 0xc0, !PT ;  /* 0x007fffff05007812 */ /* 0x000fe200078ec0ff */
[----:B------:R-:W-:-:S03]  /*1f70*/  IMAD.MOV.U32 R9, RZ, RZ, 0x3 ;  /* 0x00000003ff097424 */ /* 0x000fc600078e00ff */
[----:B------:R-:W-:Y:S02]  /*1f80*/  LOP3.LUT R0, R0, 0x3f800000, RZ, 0xfc, !PT ;  /* 0x3f80000000007812 */ /* 0x000fe400078efcff */
[----:B------:R-:W-:Y:S02]  /*1f90*/  SHF.L.U32 R9, R9, R14, RZ ;  /* 0x0000000e09097219 */ /* 0x000fe400000006ff */
[----:B------:R-:W0:Y:S02]  /*1fa0*/  MUFU.RCP R7, R0 ;  /* 0x0000000000077308 */ /* 0x000e240000001000 */
[----:B0-----:R-:W-:-:S04]  /*1fb0*/  FFMA R6, R0, R7, -1 ;  /* 0xbf80000000067423 */ /* 0x001fc80000000007 */
[----:B------:R-:W-:-:S04]  /*1fc0*/  FADD.FTZ R6, -R6, -RZ ;  /* 0x800000ff06067221 */ /* 0x000fc80000010100 */
[CCC-:B------:R-:W-:Y:S01]  /*1fd0*/  FFMA.RM R8, R7.reuse, R6.reuse, R7.reuse ;  /* 0x0000000607087223 */ /* 0x1c0fe20000004007 */
[----:B------:R-:W-:-:S04]  /*1fe0*/  FFMA.RP R7, R7, R6, R7 ;  /* 0x0000000607077223 */ /* 0x000fc80000008007 */
[C---:B------:R-:W-:Y:S02]  /*1ff0*/  LOP3.LUT R6, R8.reuse, 0x7fffff, RZ, 0xc0, !PT ;  /* 0x007fffff08067812 */ /* 0x040fe400078ec0ff */
[----:B------:R-:W-:Y:S02]  /*2000*/  FSETP.NEU.FTZ.AND P0, PT, R8, R7, PT ;  /* 0x000000070800720b */ /* 0x000fe40003f1d000 */
[----:B------:R-:W-:Y:S02]  /*2010*/  LOP3.LUT R6, R6, 0x800000, RZ, 0xfc, !PT ;  /* 0x0080000006067812 */ /* 0x000fe400078efcff */
[----:B------:R-:W-:Y:S02]  /*2020*/  SEL R7, RZ, 0xffffffff, !P0 ;  /* 0xffffffffff077807 */ /* 0x000fe40004000000 */
[----:B------:R-:W-:-:S03]  /*2030*/  LOP3.LUT R9, R9, R6, RZ, 0xc0, !PT ;  /* 0x0000000609097212 */ /* 0x000fc600078ec0ff */
[----:B------:R-:W-:Y:S01]  /*2040*/  IMAD.MOV R7, RZ, RZ, -R7 ;  /* 0x000000ffff077224 */ /* 0x000fe200078e0a07 */
[----:B------:R-:W-:-:S04]  /*2050*/  SHF.R.U32.HI R9, RZ, R14, R9 ;  /* 0x0000000eff097219 */ /* 0x000fc80000011609 */
[--C-:B------:R-:W-:Y:S01]  /*2060*/  LOP3.LUT P1, RZ, R7, R14, R6.reuse, 0xf8, !PT ;  /* 0x0000000e07ff7212 */ /* 0x100fe2000782f806 */
[----:B------:R-:W-:Y:S01]  /*2070*/  VIADD R7, R12, 0xffffff04 ;  /* 0xffffff040c077836 */ /* 0x000fe20000000000 */
[C---:B------:R-:W-:Y:S02]  /*2080*/  LOP3.LUT P0, RZ, R9.reuse, 0x1, RZ, 0xc0, !PT ;  /* 0x0000000109ff7812 */ /* 0x040fe4000780c0ff */
[----:B------:R-:W-:Y:S02]  /*2090*/  LOP3.LUT P2, RZ, R9, 0x2, RZ, 0xc0, !PT ;  /* 0x0000000209ff7812 */ /* 0x000fe4000784c0ff */
[----:B------:R-:W-:Y:S02]  /*20a0*/  SHF.R.U32.HI R6, RZ, R7, R6 ;  /* 0x00000007ff067219 */ /* 0x000fe40000011606 */
[----:B------:R-:W-:Y:S02]  /*20b0*/  PLOP3.LUT P0, PT, P0, P1, P2, 0xe0, 0x0 ;  /* 0x000000000000781c */ /* 0x000fe40000703c20 */
[----:B------:R-:W-:-:S02]  /*20c0*/  LOP3.LUT P1, RZ, R5, 0x7fffff, RZ, 0xc0, !PT ;  /* 0x007fffff05ff7812 */ /* 0x000fc4000782c0ff */
[----:B------:R-:W-:-:S05]  /*20d0*/  SEL R0, RZ, 0x1, !P0 ;  /* 0x00000001ff007807 */ /* 0x000fca0004000000 */
[----:B------:R-:W-:-:S05]  /*20e0*/  IMAD.MOV R0, RZ, RZ, -R0 ;  /* 0x000000ffff007224 */ /* 0x000fca00078e0a00 */
[----:B------:R-:W-:-:S13]  /*20f0*/  ISETP.GE.AND P0, PT, R0, RZ, PT ;  /* 0x000000ff0000720c */ /* 0x000fda0003f06270 */
[----:B------:R-:W-:-:S04]  /*2100*/  @!P0 VIADD R6, R6, 0x1 ;  /* 0x0000000106068836 */ /* 0x000fc80000000000 */
[----:B------:R-:W-:-:S05]  /*2110*/  @!P1 IMAD.SHL.U32 R6, R6, 0x2, RZ ;  /* 0x0000000206069824 */ /* 0x000fca00078e00ff */
[----:B------:R-:W-:Y:S01]  /*2120*/  LOP3.LUT R6, R6, 0x80000000, R5, 0xf8, !PT ;  /* 0x8000000006067812 */ /* 0x000fe200078ef805 */
[----:B------:R-:W-:Y:S06]  /*2130*/  BRA `(.L_x_35) ;  /* 0x0000000000047947 */ /* 0x000fec0003800000 */
.L_x_36:
[----:B------:R0:W1:Y:S02]  /*2140*/  MUFU.RCP R6, R5 ;  /* 0x0000000500067308 */ /* 0x0000640000001000 */
.L_x_35:
[----:B------:R-:W-:Y:S05]  /*2150*/  BSYNC.RECONVERGENT B1 ;  /* 0x0000000000017941 */ /* 0x000fea0003800200 */
.L_x_33:
[----:B-1----:R-:W-:Y:S02]  /*2160*/  IMAD.MOV.U32 R0, RZ, RZ, R6 ;  /* 0x000000ffff007224 */ /* 0x002fe400078e0006 */
[----:B------:R-:W-:Y:S02]  /*2170*/  IMAD.MOV.U32 R6, RZ, RZ, R11 ;  /* 0x000000ffff067224 */ /* 0x000fe400078e000b */
[----:B------:R-:W-:-:S04]  /*2180*/  IMAD.MOV.U32 R7, RZ, RZ, 0x0 ;  /* 0x00000000ff077424 */ /* 0x000fc800078e00ff */
[----:B0-----:R-:W-:Y:S05]  /*2190*/  RET.REL.NODEC R6 `(_Z7AmerGPUPfS_S_S_ffi) ;  /* 0xffffffdc06987950 */ /* 0x001fea0003c3ffff */
        .weak           $__internal_1_$__cuda_sm20_sqrt_rn_f32_slowpath
        .type           $__internal_1_$__cuda_sm20_sqrt_rn_f32_slowpath,@function
        .size           $__internal_1_$__cuda_sm20_sqrt_rn_f32_slowpath,($__internal_2_$__cuda_sm3x_div_rn_noftz_f32_slowpath - $__internal_1_$__cuda_sm20_sqrt_rn_f32_slowpath)
$__internal_1_$__cuda_sm20_sqrt_rn_f32_slowpath:
[----:B------:R-:W-:-:S13]  /*21a0*/  LOP3.LUT P0, RZ, R10, 0x7fffffff, RZ, 0xc0, !PT ;  /* 0x7fffffff0aff7812 */ /* 0x000fda000780c0ff */
[----:B------:R-:W-:Y:S01]  /*21b0*/  @!P0 IMAD.MOV.U32 R0, RZ, RZ, R10 ;  /* 0x000000ffff008224 */ /* 0x000fe200078e000a */
[----:B------:R-:W-:Y:S06]  /*21c0*/  @!P0 BRA `(.L_x_37) ;  /* 0x0000000000408947 */ /* 0x000fec0003800000 */
[----:B------:R-:W-:-:S13]  /*21d0*/  FSETP.GEU.FTZ.AND P0, PT, R10, RZ, PT ;  /* 0x000000ff0a00720b */ /* 0x000fda0003f1e000 */
[----:B------:R-:W-:Y:S01]  /*21e0*/  @!P0 IMAD.MOV.U32 R0, RZ, RZ, 0x7fffffff ;  /* 0x7fffffffff008424 */ /* 0x000fe200078e00ff */
[----:B------:R-:W-:Y:S06]  /*21f0*/  @!P0 BRA `(.L_x_37) ;  /* 0x0000000000348947 */ /* 0x000fec0003800000 */
[----:B------:R-:W-:-:S13]  /*2200*/  FSETP.GTU.FTZ.AND P0, PT, |R10|, +INF , PT ;  /* 0x7f8000000a00780b */ /* 0x000fda0003f1c200 */
[----:B------:R-:W-:Y:S01]  /*2210*/  @P0 FADD.FTZ R0, R10, 1 ;  /* 0x3f8000000a000421 */ /* 0x000fe20000010000 */
[----:B------:R-:W-:Y:S06]  /*2220*/  @P0 BRA `(.L_x_37) ;  /* 0x0000000000280947 */ /* 0x000fec0003800000 */
[----:B------:R-:W-:-:S13]  /*2230*/  FSETP.NEU.FTZ.AND P0, PT, |R10|, +INF , PT ;  /* 0x7f8000000a00780b */ /* 0x000fda0003f1d200 */
[----:B------:R-:W-:-:S04]  /*2240*/  @P0 FFMA R5, R10, 1.84467440737095516160e+19, RZ ;  /* 0x5f8000000a050823 */ /* 0x000fc800000000ff */
[----:B------:R-:W0:Y:S02]  /*2250*/  @P0 MUFU.RSQ R0, R5 ;  /* 0x0000000500000308 */ /* 0x000e240000001400 */
[----:B0-----:R-:W-:Y:S01]  /*2260*/  @P0 FMUL.FTZ R6, R5, R0 ;  /* 0x0000000005060220 */ /* 0x001fe20000410000 */
[----:B------:R-:W-:Y:S01]  /*2270*/  @P0 FMUL.FTZ R8, R0, 0.5 ;  /* 0x3f00000000080820 */ /* 0x000fe20000410000 */
[----:B------:R-:W-:Y:S02]  /*2280*/  @!P0 IMAD.MOV.U32 R0, RZ, RZ, R10 ;  /* 0x000000ffff008224 */ /* 0x000fe400078e000a */
[----:B------:R-:W-:-:S04]  /*2290*/  @P0 FADD.FTZ R7, -R6, -RZ ;  /* 0x800000ff06070221 */ /* 0x000fc80000010100 */
[----:B------:R-:W-:-:S04]  /*22a0*/  @P0 FFMA R7, R6, R7, R5 ;  /* 0x0000000706070223 */ /* 0x000fc80000000005 */
[----:B------:R-:W-:-:S04]  /*22b0*/  @P0 FFMA R7, R7, R8, R6 ;  /* 0x0000000807070223 */ /* 0x000fc80000000006 */
[----:B------:R-:W-:-:S07]  /*22c0*/  @P0 FMUL.FTZ R0, R7, 2.3283064365386962891e-10 ;  /* 0x2f80000007000820 */ /* 0x000fce0000410000 */
.L_x_37:
[----:B------:R-:W-:Y:S02]  /*22d0*/  IMAD.MOV.U32 R6, RZ, RZ, R9 ;  /* 0x000000ffff067224 */ /* 0x000fe400078e0009 */
[----:B------:R-:W-:-:S04]  /*22e0*/  IMAD.MOV.U32 R7, RZ, RZ, 0x0 ;  /* 0x00000000ff077424 */ /* 0x000fc800078e00ff */
[----:B------:R-:W-:Y:S05]  /*22f0*/  RET.REL.NODEC R6 `(_Z7AmerGPUPfS_S_S_ffi) ;  /* 0xffffffdc06407950 */ /* 0x000fea0003c3ffff */
        .weak           $__internal_2_$__cuda_sm3x_div_rn_noftz_f32_slowpath
        .type           $__internal_2_$__cuda_sm3x_div_rn_noftz_f32_slowpath,@function
        .size           $__internal_2_$__cuda_sm3x_div_rn_noftz_f32_slowpath,($_Z7AmerGPUPfS_S_S_ffi$__internal_accurate_pow - $__internal_2_$__cuda_sm3x_div_rn_noftz_f32_slowpath)
$__internal_2_$__cuda_sm3x_div_rn_noftz_f32_slowpath:
[----:B------:R-:W-:Y:S01]  /*2300*/  SHF.R.U32.HI R11, RZ, 0x17, R7 ;  /* 0x00000017ff0b7819 */ /* 0x000fe20000011607 */
[----:B------:R-:W-:Y:S01]  /*2310*/  BSSY.RECONVERGENT B1, `(.L_x_38) ;  /* 0x0000062000017945 */ /* 0x000fe20003800200 */
[----:B------:R-:W-:Y:S02]  /*2320*/  SHF.R.U32.HI R9, RZ, 0x17, R0 ;  /* 0x00000017ff097819 */ /* 0x000fe40000011600 */
[----:B------:R-:W-:Y:S02]  /*2330*/  LOP3.LUT R16, R11, 0xff, RZ, 0xc0, !PT ;  /* 0x000000ff0b107812 */ /* 0x000fe400078ec0ff */
[----:B------:R-:W-:-:S03]  /*2340*/  LOP3.LUT R14, R9, 0xff, RZ, 0xc0, !PT ;  /* 0x000000ff090e7812 */ /* 0x000fc600078ec0ff */
[----:B------:R-:W-:Y:S02]  /*2350*/  VIADD R12, R16, 0xffffffff ;  /* 0xffffffff100c7836 */ /* 0x000fe40000000000 */
[----:B------:R-:W-:-:S03]  /*2360*/  VIADD R11, R14, 0xffffffff ;  /* 0xffffffff0e0b7836 */ /* 0x000fc60000000000 */
[----:B------:R-:W-:-:S04]  /*2370*/  ISETP.GT.U32.AND P0, PT, R12, 0xfd, PT ;  /* 0x000000fd0c00780c */ /* 0x000fc80003f04070 */
[----:B------:R-:W-:-:S13]  /*2380*/  ISETP.GT.U32.OR P0, PT, R11, 0xfd, P0 ;  /* 0x000000fd0b00780c */ /* 0x000fda0000704470 */
[----:B------:R-:W-:Y:S01]  /*2390*/  @!P0 IMAD.MOV.U32 R9, RZ, RZ, RZ ;  /* 0x000000ffff098224 */ /* 0x000fe200078e00ff */
[----:B------:R-:W-:Y:S06]  /*23a0*/  @!P0 BRA `(.L_x_39) ;  /* 0x00000000005c8947 */ /* 0x000fec0003800000 */
[----:B------:R-:W-:Y:S02]  /*23b0*/  FSETP.GTU.FTZ.AND P0, PT, |R0|, +INF , PT ;  /* 0x7f8000000000780b */ /* 0x000fe40003f1c200 */
[----:B------:R-:W-:-:S04]  /*23c0*/  FSETP.GTU.FTZ.AND P1, PT, |R7|, +INF , PT ;  /* 0x7f8000000700780b */ /* 0x000fc80003f3c200 */
[----:B------:R-:W-:-:S13]  /*23d0*/  PLOP3.LUT P0, PT, P0, P1, PT, 0xf8, 0x8f ;  /* 0x00000000008f781c */ /* 0x000fda0000703f70 */
[----:B------:R-:W-:Y:S05]  /*23e0*/  @P0 BRA `(.L_x_40) ;  /* 0x00000004004c0947 */ /* 0x000fea0003800000 */
[----:B------:R-:W-:-:S13]  /*23f0*/  LOP3.LUT P0, RZ, R7, 0x7fffffff, R0, 0xc8, !PT ;  /* 0x7fffffff07ff7812 */ /* 0x000fda000780c800 */
[----:B------:R-:W-:Y:S05]  /*2400*/  @!P0 BRA `(.L_x_41) ;  /* 0x00000004003c8947 */ /* 0x000fea0003800000 */
[C---:B------:R-:W-:Y:S02]  /*2410*/  FSETP.NEU.FTZ.AND P0, PT, |R0|.reuse, +INF , PT ;  /* 0x7f8000000000780b */ /* 0x040fe40003f1d200 */
[----:B------:R-:W-:Y:S02]  /*2420*/  FSETP.NEU.FTZ.AND P2, PT, |R7|, +INF , PT ;  /* 0x7f8000000700780b */ /* 0x000fe40003f5d200 */
[----:B------:R-:W-:-:S11]  /*2430*/  FSETP.NEU.FTZ.AND P1, PT, |R0|, +INF , PT ;  /* 0x7f8000000000780b */ /* 0x000fd60003f3d200 */
[----:B------:R-:W-:Y:S05]  /*2440*/  @!P2 BRA !P0, `(.L_x_41) ;  /* 0x00000004002ca947 */ /* 0x000fea0004000000 */
[----:B------:R-:W-:-:S04]  /*2450*/  LOP3.LUT P0, RZ, R0, 0x7fffffff, RZ, 0xc0, !PT ;  /* 0x7fffffff00ff7812 */ /* 0x000fc8000780c0ff */
[----:B------:R-:W-:-:S13]  /*2460*/  PLOP3.LUT P0, PT, P2, P0, PT, 0x2f, 0xf2 ;  /* 0x0000000000f2781c */ /* 0x000fda0001700577 */
[----:B------:R-:W-:Y:S05]  /*2470*/  @P0 BRA `(.L_x_42) ;  /* 0x0000000400180947 */ /* 0x000fea0003800000 */
[----:B------:R-:W-:-:S04]  /*2480*/  LOP3.LUT P0, RZ, R7, 0x7fffffff, RZ, 0xc0, !PT ;  /* 0x7fffffff07ff7812 */ /* 0x000fc8000780c0ff */
[----:B------:R-:W-:-:S13]  /*2490*/  PLOP3.LUT P0, PT, P1, P0, PT, 0x2f, 0xf2 ;  /* 0x0000000000f2781c */ /* 0x000fda0000f00577 */
[----:B------:R-:W-:Y:S05]  /*24a0*/  @P0 BRA `(.L_x_43) ;  /* 0x0000000400000947 */ /* 0x000fea0003800000 */
[----:B------:R-:W-:Y:S02]  /*24b0*/  ISETP.GE.AND P0, PT, R11, RZ, PT ;  /* 0x000000ff0b00720c */ /* 0x000fe40003f06270 */
[----:B------:R-:W-:-:S11]  /*24c0*/  ISETP.GE.AND P1, PT, R12, RZ, PT ;  /* 0x000000ff0c00720c */ /* 0x000fd60003f26270 */
[----:B------:R-:W-:Y:S02]  /*24d0*/  @P0 IMAD.MOV.U32 R9, RZ, RZ, RZ ;  /* 0x000000ffff090224 */ /* 0x000fe400078e00ff */
[----:B------:R-:W-:Y:S01]  /*24e0*/  @!P0 FFMA R0, R0, 1.84467440737095516160e+19, RZ ;  /* 0x5f80000000008823 */ /* 0x000fe200000000ff */
[----:B------:R-:W-:Y:S02]  /*24f0*/  @!P0 IMAD.MOV.U32 R9, RZ, RZ, -0x40 ;  /* 0xffffffc0ff098424 */ /* 0x000fe400078e00ff */
[----:B------:R-:W-:Y:S02]  /*2500*/  @!P1 FFMA R7, R7, 1.84467440737095516160e+19, RZ ;  /* 0x5f80000007079823 */ /* 0x000fe400000000ff */
[----:B------:R-:W-:-:S07]  /*2510*/  @!P1 VIADD R9, R9, 0x40 ;  /* 0x0000004009099836 */ /* 0x000fce0000000000 */
.L_x_39:
[----:B------:R-:W-:Y:S01]  /*2520*/  LEA R12, R16, 0xc0800000, 0x17 ;  /* 0xc0800000100c7811 */ /* 0x000fe200078eb8ff */
[----:B------:R-:W-:Y:S04]  /*2530*/  BSSY.RECONVERGENT B2, `(.L_x_44) ;  /* 0x0000036000027945 */ /* 0x000fe80003800200 */
[----:B------:R-:W-:Y:S02]  /*2540*/  IMAD.IADD R12, R7, 0x1, -R12 ;  /* 0x00000001070c7824 */ /* 0x000fe400078e0a0c */
[----:B------:R-:W-:Y:S02]  /*2550*/  VIADD R7, R14, 0xffffff81 ;  /* 0xffffff810e077836 */ /* 0x000fe40000000000 */
[----:B------:R0:W1:Y:S01]  /*2560*/  MUFU.RCP R11, R12 ;  /* 0x0000000c000b7308 */ /* 0x0000620000001000 */
[----:B------:R-:W-:Y:S01]  /*2570*/  FADD.FTZ R13, -R12, -RZ ;  /* 0x800000ff0c0d7221 */ /* 0x000fe20000010100 */
[C---:B------:R-:W-:Y:S01]  /*2580*/  IMAD R0, R7.reuse, -0x800000, R0 ;  /* 0xff80000007007824 */ /* 0x040fe200078e0200 */
[----:B0-----:R-:W-:-:S05]  /*2590*/  IADD3 R12, PT, PT, R7, 0x7f, -R16 ;  /* 0x0000007f070c7810 */ /* 0x001fca0007ffe810 */
[----:B------:R-:W-:Y:S02]  /*25a0*/  IMAD.IADD R12, R12, 0x1, R9 ;  /* 0x000000010c0c7824 */ /* 0x000fe400078e0209 */
[----:B-1----:R-:W-:-:S04]  /*25b0*/  FFMA R14, R11, R13, 1 ;  /* 0x3f8000000b0e7423 */ /* 0x002fc8000000000d */
[----:B------:R-:W-:-:S04]  /*25c0*/  FFMA R18, R11, R14, R11 ;  /* 0x0000000e0b127223 */ /* 0x000fc8000000000b */
[----:B------:R-:W-:-:S04]  /*25d0*/  FFMA R11, R0, R18, RZ ;  /* 0x00000012000b7223 */ /* 0x000fc800000000ff */
[----:B------:R-:W-:-:S04]  /*25e0*/  FFMA R14, R13, R11, R0 ;  /* 0x0000000b0d0e7223 */ /* 0x000fc80000000000 */
[----:B------:R-:W-:-:S04]  /*25f0*/  FFMA R15, R18, R14, R11 ;  /* 0x0000000e120f7223 */ /* 0x000fc8000000000b */
[----:B------:R-:W-:-:S04]  /*2600*/  FFMA R14, R13, R15, R0 ;  /* 0x0000000f0d0e7223 */ /* 0x000fc80000000000 */
[----:B------:R-:W-:-:S05]  /*2610*/  FFMA R11, R18, R14, R15 ;  /* 0x0000000e120b7223 */ /* 0x000fca000000000f */
[----:B------:R-:W-:-:S04]  /*2620*/  SHF.R.U32.HI R0, RZ, 0x17, R11 ;  /* 0x00000017ff007819 */ /* 0x000fc8000001160b */
[----:B------:R-:W-:-:S05]  /*2630*/  LOP3.LUT R0, R0, 0xff, RZ, 0xc0, !PT ;  /* 0x000000ff00007812 */ /* 0x000fca00078ec0ff */
[----:B------:R-:W-:-:S04]  /*2640*/  IMAD.IADD R13, R0, 0x1, R12 ;  /* 0x00000001000d7824 */ /* 0x000fc800078e020c */
[----:B------:R-:W-:-:S05]  /*2650*/  VIADD R0, R13, 0xffffffff ;  /* 0xffffffff0d007836 */ /* 0x000fca0000000000 */
[----:B------:R-:W-:-:S13]  /*2660*/  ISETP.GE.U32.AND P0, PT, R0, 0xfe, PT ;  /* 0x000000fe0000780c */ /* 0x000fda0003f06070 */
[----:B------:R-:W-:Y:S05]  /*2670*/  @!P0 BRA `(.L_x_45) ;  /* 0x0000000000808947 */ /* 0x000fea0003800000 */
[----:B------:R-:W-:-:S13]  /*2680*/  ISETP.GT.AND P0, PT, R13, 0xfe, PT ;  /* 0x000000fe0d00780c */ /* 0x000fda0003f04270 */
[----:B------:R-:W-:Y:S05]  /*2690*/  @P0 BRA `(.L_x_46) ;  /* 0x00000000006c0947 */ /* 0x000fea0003800000 */
[----:B------:R-:W-:-:S13]  /*26a0*/  ISETP.GE.AND P0, PT, R13, 0x1, PT ;  /* 0x000000010d00780c */ /* 0x000fda0003f06270 */
[----:B------:R-:W-:Y:S05]  /*26b0*/  @P0 BRA `(.L_x_47) ;  /* 0x0000000000740947 */ /* 0x000fea0003800000 */
[----:B------:R-:W-:Y:S02]  /*26c0*/  ISETP.GE.AND P0, PT, R13, -0x18, PT ;  /* 0xffffffe80d00780c */ /* 0x000fe40003f06270 */
[----:B------:R-:W-:-:S11]  /*26d0*/  LOP3.LUT R11, R11, 0x80000000, RZ, 0xc0, !PT ;  /* 0x800000000b0b7812 */ /* 0x000fd600078ec0ff */
[----:B------:R-:W-:Y:S05]  /*26e0*/  @!P0 BRA `(.L_x_47) ;  /* 0x0000000000688947 */ /* 0x000fea0003800000 */
[CCC-:B------:R-:W-:Y:S01]  /*26f0*/  FFMA.RZ R0, R18.reuse, R14.reuse, R15.reuse ;  /* 0x0000000e12007223 */ /* 0x1c0fe2000000c00f */
[C---:B------:R-:W-:Y:S02]  /*2700*/  VIADD R12, R13.reuse, 0x20 ;  /* 0x000000200d0c7836 */ /* 0x040fe40000000000 */
[-CC-:B------:R-:W-:Y:S01]  /*2710*/  FFMA.RM R7, R18, R14.reuse, R15.reuse ;  /* 0x0000000e12077223 */ /* 0x180fe2000000400f */
[C---:B------:R-:W-:Y:S02]  /*2720*/  ISETP.NE.AND P2, PT, R13.reuse, RZ, PT ;  /* 0x000000ff0d00720c */ /* 0x040fe40003f45270 */
[----:B------:R-:W-:Y:S01]  /*2730*/  LOP3.LUT R9, R0, 0x7fffff, RZ, 0xc0, !PT ;  /* 0x007fffff00097812 */ /* 0x000fe200078ec0ff */
[----:B------:R-:W-:Y:S01]  /*2740*/  FFMA.RP R0, R18, R14, R15 ;  /* 0x0000000e12007223 */ /* 0x000fe2000000800f */
[----:B------:R-:W-:Y:S01]  /*2750*/  ISETP.NE.AND P1, PT, R13, RZ, PT ;  /* 0x000000ff0d00720c */ /* 0x000fe20003f25270 */
[----:B------:R-:W-:Y:S01]  /*2760*/  IMAD.MOV R13, RZ, RZ, -R13 ;  /* 0x000000ffff0d7224 */ /* 0x000fe200078e0a0d */
[----:B------:R-:W-:-:S02]  /*2770*/  LOP3.LUT R9, R9, 0x800000, RZ, 0xfc, !PT ;  /* 0x0080000009097812 */ /* 0x000fc400078efcff */
[----:B------:R-:W-:Y:S02]  /*2780*/  FSETP.NEU.FTZ.AND P0, PT, R0, R7, PT ;  /* 0x000000070000720b */ /* 0x000fe40003f1d000 */
[----:B------:R-:W-:Y:S02]  /*2790*/  SHF.L.U32 R12, R9, R12, RZ ;  /* 0x0000000c090c7219 */ /* 0x000fe400000006ff */
[----:B------:R-:W-:Y:S02]  /*27a0*/  SEL R0, R13, RZ, P2 ;  /* 0x000000ff0d007207 */ /* 0x000fe40001000000 */
[----:B------:R-:W-:Y:S02]  /*27b0*/  ISETP.NE.AND P1, PT, R12, RZ, P1 ;  /* 0x000000ff0c00720c */ /* 0x000fe40000f25270 */
[----:B------:R-:W-:Y:S02]  /*27c0*/  SHF.R.U32.HI R0, RZ, R0, R9 ;  /* 0x00000000ff007219 */ /* 0x000fe40000011609 */
[----:B------:R-:W-:-:S02]  /*27d0*/  PLOP3.LUT P0, PT, P0, P1, PT, 0xf8, 0x8f ;  /* 0x00000000008f781c */ /* 0x000fc40000703f70 */
[----:B------:R-:W-:Y:S02]  /*27e0*/  SHF.R.U32.HI R12, RZ, 0x1, R0 ;  /* 0x00000001ff0c7819 */ /* 0x000fe40000011600 */
[----:B------:R-:W-:-:S04]  /*27f0*/  SEL R7, RZ, 0x1, !P0 ;  /* 0x00000001ff077807 */ /* 0x000fc80004000000 */
[----:B------:R-:W-:-:S04]  /*2800*/  LOP3.LUT R7, R7, 0x1, R12, 0xf8, !PT ;  /* 0x0000000107077812 */ /* 0x000fc800078ef80c */
[----:B------:R-:W-:-:S05]  /*2810*/  LOP3.LUT R7, R7, R0, RZ, 0xc0, !PT ;  /* 0x0000000007077212 */ /* 0x000fca00078ec0ff */
[----:B------:R-:W-:-:S05]  /*2820*/  IMAD.IADD R12, R12, 0x1, R7 ;  /* 0x000000010c0c7824 */ /* 0x000fca00078e0207 */
[----:B------:R-:W-:Y:S01]  /*2830*/  LOP3.LUT R11, R12, R11, RZ, 0xfc, !PT ;  /* 0x0000000b0c0b7212 */ /* 0x000fe200078efcff */
[----:B------:R-:W-:Y:S06]  /*2840*/  BRA `(.L_x_47) ;  /* 0x0000000000107947 */ /* 0x000fec0003800000 */
.L_x_46:
[----:B------:R-:W-:-:S04]  /*2850*/  LOP3.LUT R11, R11, 0x80000000, RZ, 0xc0, !PT ;  /* 0x800000000b0b7812 */ /* 0x000fc800078ec0ff */
[----:B------:R-:W-:Y:S01]  /*2860*/  LOP3.LUT R11, R11, 0x7f800000, RZ, 0xfc, !PT ;  /* 0x7f8000000b0b7812 */ /* 0x000fe200078efcff */
[----:B------:R-:W-:Y:S06]  /*2870*/  BRA `(.L_x_47) ;  /* 0x0000000000047947 */ /* 0x000fec0003800000 */
.L_x_45:
[----:B------:R-:W-:-:S07]  /*2880*/  IMAD R11, R12, 0x800000, R11 ;  /* 0x008000000c0b7824 */ /* 0x000fce00078e020b */
.L_x_47:
[----:B------:R-:W-:Y:S05]  /*2890*/  BSYNC.RECONVERGENT B2 ;  /* 0x0000000000027941 */ /* 0x000fea0003800200 */
.L_x_44:
[----:B------:R-:W-:Y:S05]  /*28a0*/  BRA `(.L_x_48) ;  /* 0x0000000000207947 */ /* 0x000fea0003800000 */
.L_x_43:
[----:B------:R-:W-:-:S04]  /*28b0*/  LOP3.LUT R0, R7, 0x80000000, R0, 0x48, !PT ;  /* 0x8000000007007812 */ /* 0x000fc800078e4800 */
[----:B------:R-:W-:Y:S01]  /*28c0*/  LOP3.LUT R11, R0, 0x7f800000, RZ, 0xfc, !PT ;  /* 0x7f800000000b7812 */ /* 0x000fe200078efcff */
[----:B------:R-:W-:Y:S06]  /*28d0*/  BRA `(.L_x_48) ;  /* 0x0000000000147947 */ /* 0x000fec0003800000 */
.L_x_42:
[----:B------:R-:W-:Y:S01]  /*28e0*/  LOP3.LUT R11, R7, 0x80000000, R0, 0x48, !PT ;  /* 0x80000000070b7812 */ /* 0x000fe200078e4800 */
[----:B------:R-:W-:Y:S06]  /*28f0*/  BRA `(.L_x_48) ;  /* 0x00000000000c7947 */ /* 0x000fec0003800000 */
.L_x_41:
[----:B------:R-:W0:Y:S01]  /*2900*/  MUFU.RSQ R11, -QNAN ;  /* 0xffc00000000b7908 */ /* 0x000e220000001400 */
[----:B------:R-:W-:Y:S05]  /*2910*/  BRA `(.L_x_48) ;  /* 0x0000000000047947 */ /* 0x000fea0003800000 */
.L_x_40:
[----:B------:R-:W-:-:S07]  /*2920*/  FADD.FTZ R11, R0, R7 ;  /* 0x00000007000b7221 */ /* 0x000fce0000010000 */
.L_x_48:
[----:B------:R-:W-:Y:S05]  /*2930*/  BSYNC.RECONVERGENT B1 ;  /* 0x0000000000017941 */ /* 0x000fea0003800200 */
.L_x_38:
[----:B------:R-:W-:-:S04]  /*2940*/  IMAD.MOV.U32 R9, RZ, RZ, 0x0 ;  /* 0x00000000ff097424 */ /* 0x000fc800078e00ff */
[----:B0-----:R-:W-:Y:S05]  /*2950*/  RET.REL.NODEC R8 `(_Z7AmerGPUPfS_S_S_ffi) ;  /* 0xffffffd408a87950 */ /* 0x001fea0003c3ffff */
        .type           $_Z7AmerGPUPfS_S_S_ffi$__internal_accurate_pow,@function
        .size           $_Z7AmerGPUPfS_S_S_ffi$__internal_accurate_pow,(.L_x_54 - $_Z7AmerGPUPfS_S_S_ffi$__internal_accurate_pow)
$_Z7AmerGPUPfS_S_S_ffi$__internal_accurate_pow:
[----:B------:R-:W-:Y:S01]  /*2960*/  ISETP.GT.U32.AND P1, PT, R43, 0xfffff, PT ;  /* 0x000fffff2b00780c */ /* 0x000fe20003f24070 */
[----:B------:R-:W-:Y:S01]  /*2970*/  IMAD.MOV.U32 R22, RZ, RZ, R43 ;  /* 0x000000ffff167224 */ /* 0x000fe200078e002b */
[----:B------:R-:W-:Y:S01]  /*2980*/  UMOV UR14, 0x7d2cafe2 ;  /* 0x7d2cafe2000e7882 */ /* 0x000fe20000000000 */
[----:B------:R-:W-:Y:S01]  /*2990*/  IMAD.MOV.U32 R24, RZ, RZ, R42 ;  /* 0x000000ffff187224 */ /* 0x000fe200078e002a */
[----:B------:R-:W-:Y:S01]  /*29a0*/  UMOV UR15, 0x3eb0f5ff ;  /* 0x3eb0f5ff000f7882 */ /* 0x000fe20000000000 */
[----:B------:R-:W-:Y:S01]  /*29b0*/  IMAD.MOV.U32 R26, RZ, RZ, 0x41ad3b5a ;  /* 0x41ad3b5aff1a7424 */ /* 0x000fe200078e00ff */
[----:B------:R-:W-:Y:S01]  /*29c0*/  UMOV UR16, 0x3b39803f ;  /* 0x3b39803f00107882 */ /* 0x000fe20000000000 */
[----:B------:R-:W-:Y:S01]  /*29d0*/  IMAD.MOV.U32 R27, RZ, RZ, 0x3ed0f5d2 ;  /* 0x3ed0f5d2ff1b7424 */ /* 0x000fe200078e00ff */
[----:B------:R-:W-:-:S05]  /*29e0*/  UMOV UR17, 0x3c7abc9e ;  /* 0x3c7abc9e00117882 */ /* 0x000fca0000000000 */
[----:B------:R-:W-:Y:S01]  /*29f0*/  @!P1 DMUL R20, R42, 1.80143985094819840000e+16 ;  /* 0x435000002a149828 */ /* 0x000fe20000000000 */
[----:B------:R-:W-:-:S09]  /*2a00*/  SHF.R.U32.HI R43, RZ, 0x14, R43 ;  /* 0x00000014ff2b7819 */ /* 0x000fd2000001162b */
[----:B------:R-:W-:Y:S01]  /*2a10*/  @!P1 IMAD.MOV.U32 R22, RZ, RZ, R21 ;  /* 0x000000ffff169224 */ /* 0x000fe200078e0015 */
[----:B------:R-:W-:Y:S01]  /*2a20*/  @!P1 LEA.HI R43, R21, 0xffffffca, RZ, 0xc ;  /* 0xffffffca152b9811 */ /* 0x000fe200078f60ff */
[----:B------:R-:W-:Y:S02]  /*2a30*/  @!P1 IMAD.MOV.U32 R24, RZ, RZ, R20 ;  /* 0x000000ffff189224 */ /* 0x000fe400078e0014 */
[----:B------:R-:W-:Y:S01]  /*2a40*/  IMAD.MOV.U32 R21, RZ, RZ, 0x43300000 ;  /* 0x43300000ff157424 */ /* 0x000fe200078e00ff */
[----:B------:R-:W-:Y:S01]  /*2a50*/  LOP3.LUT R22, R22, 0x800fffff, RZ, 0xc0, !PT ;  /* 0x800fffff16167812 */ /* 0x000fe200078ec0ff */
[----:B------:R-:W-:-:S03]  /*2a60*/  VIADD R20, R43, 0xfffffc01 ;  /* 0xfffffc012b147836 */ /* 0x000fc60000000000 */
[----:B------:R-:W-:Y:S01]  /*2a70*/  LOP3.LUT R25, R22, 0x3ff00000, RZ, 0xfc, !PT ;  /* 0x3ff0000016197812 */ /* 0x000fe200078efcff */
[----:B------:R-:W-:-:S03]  /*2a80*/  IMAD.MOV.U32 R22, RZ, RZ, RZ ;  /* 0x000000ffff167224 */ /* 0x000fc600078e00ff */
[----:B------:R-:W-:-:S13]  /*2a90*/  ISETP.GE.U32.AND P3, PT, R25, 0x3ff6a09f, PT ;  /* 0x3ff6a09f1900780c */ /* 0x000fda0003f66070 */
[----:B------:R-:W-:Y:S02]  /*2aa0*/  @P3 VIADD R23, R25, 0xfff00000 ;  /* 0xfff0000019173836 */ /* 0x000fe40000000000 */
[----:B------:R-:W-:Y:S02]  /*2ab0*/  @P3 VIADD R20, R43, 0xfffffc02 ;  /* 0xfffffc022b143836 */ /* 0x000fe40000000000 */
[----:B------:R-:W-:-:S03]  /*2ac0*/  @P3 IMAD.MOV.U32 R25, RZ, RZ, R23 ;  /* 0x000000ffff193224 */ /* 0x000fc600078e0017 */
[----:B------:R-:W-:-:S03]  /*2ad0*/  LOP3.LUT R20, R20, 0x80000000, RZ, 0x3c, !PT ;  /* 0x8000000014147812 */ /* 0x000fc600078e3cff */
[C---:B------:R-:W-:Y:S02]  /*2ae0*/  DADD R30, R24.reuse, 1 ;  /* 0x3ff00000181e7429 */ /* 0x040fe40000000000 */
[----:B------:R-:W-:-:S04]  /*2af0*/  DADD R24, R24, -1 ;  /* 0xbff0000018187429 */ /* 0x000fc80000000000 */
[----:B------:R-:W0:Y:S02]  /*2b00*/  MUFU.RCP64H R23, R31 ;  /* 0x0000001f00177308 */ /* 0x000e240000001800 */
[----:B0-----:R-:W-:-:S08]  /*2b10*/  DFMA R28, -R30, R22, 1 ;  /* 0x3ff000001e1c742b */ /* 0x001fd00000000116 */
[----:B------:R-:W-:-:S08]  /*2b20*/  DFMA R28, R28, R28, R28 ;  /* 0x0000001c1c1c722b */ /* 0x000fd0000000001c */
[----:B------:R-:W-:-:S08]  /*2b30*/  DFMA R28, R22, R28, R22 ;  /* 0x0000001c161c722b */ /* 0x000fd00000000016 */
[----:B------:R-:W-:-:S08]  /*2b40*/  DMUL R22, R24, R28 ;  /* 0x0000001c18167228 */ /* 0x000fd00000000000 */
[----:B------:R-:W-:-:S08]  /*2b50*/  DFMA R22, R24, R28, R22 ;  /* 0x0000001c1816722b */ /* 0x000fd00000000016 */
[----:B------:R-:W-:-:S08]  /*2b60*/  DMUL R34, R22, R22 ;  /* 0x0000001616227228 */ /* 0x000fd00000000000 */
[----:B------:R-:W-:Y:S01]  /*2b70*/  DFMA R26, R34, UR14, R26 ;  /* 0x0000000e221a7c2b */ /* 0x000fe2000800001a */
[----:B------:R-:W-:Y:S01]  /*2b80*/  UMOV UR14, 0x75488a3f ;  /* 0x75488a3f000e7882 */ /* 0x000fe20000000000 */
[----:B------:R-:W-:-:S06]  /*2b90*/  UMOV UR15, 0x3ef3b20a ;  /* 0x3ef3b20a000f7882 */ /* 0x000fcc0000000000 */
[----:B------:R-:W-:Y:S01]  /*2ba0*/  DFMA R32, R34, R26, UR14 ;  /* 0x0000000e22207e2b */ /* 0x000fe2000800001a */
[----:B------:R-:W-:Y:S01]  /*2bb0*/  UMOV UR14, 0xe4faecd5 ;  /* 0xe4faecd5000e7882 */ /* 0x000fe20000000000 */
[----:B------:R-:W-:Y:S01]  /*2bc0*/  UMOV UR15, 0x3f1745cd ;  /* 0x3f1745cd000f7882 */ /* 0x000fe20000000000 */
[----:B------:R-:W-:-:S05]  /*2bd0*/  DADD R26, R24, -R22 ;  /* 0x00000000181a7229 */ /* 0x000fca0000000816 */
[----:B------:R-:W-:Y:S01]  /*2be0*/  DFMA R32, R34, R32, UR14 ;  /* 0x0000000e22207e2b */ /* 0x000fe20008000020 */
[----:B------:R-:W-:Y:S01]  /*2bf0*/  UMOV UR14, 0x258a578b ;  /* 0x258a578b000e7882 */ /* 0x000fe20000000000 */
[----:B------:R-:W-:Y:S01]  /*2c00*/  UMOV UR15, 0x3f3c71c7 ;  /* 0x3f3c71c7000f7882 */ /* 0x000fe20000000000 */
[----:B------:R-:W-:-:S05]  /*2c10*/  DADD R26, R26, R26 ;  /* 0x000000001a1a7229 */ /* 0x000fca000000001a */
[----:B------:R-:W-:Y:S01]  /*2c20*/  DFMA R32, R34, R32, UR14 ;  /* 0x0000000e22207e2b */ /* 0x000fe20008000020 */
[----:B------:R-:W-:Y:S01]  /*2c30*/  UMOV UR14, 0x9242b910 ;  /* 0x9242b910000e7882 */ /* 0x000fe20000000000 */
[----:B------:R-:W-:Y:S01]  /*2c40*/  UMOV UR15, 0x3f624924 ;  /* 0x3f624924000f7882 */ /* 0x000fe20000000000 */
[----:B------:R-:W-:-:S05]  /*2c50*/  DFMA R26, R24, -R22, R26 ;  /* 0x80000016181a722b */ /* 0x000fca000000001a */
[----:B------:R-:W-:Y:S01]  /*2c60*/  DFMA R32, R34, R32, UR14 ;  /* 0x0000000e22207e2b */ /* 0x000fe20008000020 */
[----:B------:R-:W-:Y:S01]  /*2c70*/  UMOV UR14, 0x99999dfb ;  /* 0x99999dfb000e7882 */ /* 0x000fe20000000000 */
[----:B------:R-:W-:Y:S01]  /*2c80*/  UMOV UR15, 0x3f899999 ;  /* 0x3f899999000f7882 */ /* 0x000fe20000000000 */
[----:B------:R-:W-:Y:S02]  /*2c90*/  DMUL R26, R28, R26 ;  /* 0x0000001a1c1a7228 */ /* 0x000fe40000000000 */
[----:B------:R-:W-:-:S03]  /*2ca0*/  DMUL R28, R22, R22 ;  /* 0x00000016161c7228 */ /* 0x000fc60000000000 */
[----:B------:R-:W-:Y:S01]  /*2cb0*/  DFMA R32, R34, R32, UR14 ;  /* 0x0000000e22207e2b */ /* 0x000fe20008000020 */
[----:B------:R-:W-:Y:S01]  /*2cc0*/  UMOV UR14, 0x55555555 ;  /* 0x55555555000e7882 */ /* 0x000fe20000000000 */
[----:B------:R-:W-:-:S03]  /*2cd0*/  UMOV UR15, 0x3fb55555 ;  /* 0x3fb55555000f7882 */ /* 0x000fc60000000000 */
[----:B------:R-:W-:-:S03]  /*2ce0*/  DMUL R36, R22, R28 ;  /* 0x0000001c16247228 */ /* 0x000fc60000000000 */
[----:B------:R-:W-:-:S08]  /*2cf0*/  DFMA R24, R34, R32, UR14 ;  /* 0x0000000e22187e2b */ /* 0x000fd00008000020 */
[----:B------:R-:W-:Y:S01]  /*2d00*/  DADD R30, -R24, UR14 ;  /* 0x0000000e181e7e29 */ /* 0x000fe20008000100 */
[----:B------:R-:W-:Y:S01]  /*2d10*/  UMOV UR14, 0xb9e7b0 ;  /* 0x00b9e7b0000e7882 */ /* 0x000fe20000000000 */
[----:B------:R-:W-:-:S06]  /*2d20*/  UMOV UR15, 0x3c46a4cb ;  /* 0x3c46a4cb000f7882 */ /* 0x000fcc0000000000 */
[----:B------:R-:W-:Y:S02]  /*2d30*/  DFMA R30, R34, R32, R30 ;  /* 0x00000020221e722b */ /* 0x000fe4000000001e */
[----:B------:R-:W-:Y:S01]  /*2d40*/  DFMA R32, R22, R22, -R28 ;  /* 0x000000161620722b */ /* 0x000fe2000000081c */
[----:B------:R-:W-:Y:S02]  /*2d50*/  VIADD R35, R27, 0x100000 ;  /* 0x001000001b237836 */ /* 0x000fe40000000000 */
[----:B------:R-:W-:-:S06]  /*2d60*/  IMAD.MOV.U32 R34, RZ, RZ, R26 ;  /* 0x000000ffff227224 */ /* 0x000fcc00078e001a */
[----:B------:R-:W-:Y:S02]  /*2d70*/  DFMA R32, R22, R34, R32 ;  /* 0x000000221620722b */ /* 0x000fe40000000020 */
[----:B------:R-:W-:Y:S01]  /*2d80*/  DADD R34, R30, -UR14 ;  /* 0x8000000e1e227e29 */ /* 0x000fe20008000000 */
[----:B------:R-:W-:Y:S01]  /*2d90*/  UMOV UR14, 0x80000000 ;  /* 0x80000000000e7882 */ /* 0x000fe20000000000 */
[----:B------:R-:W-:Y:S01]  /*2da0*/  DFMA R30, R22, R28, -R36 ;  /* 0x0000001c161e722b */ /* 0x000fe20000000824 */
[----:B------:R-:W-:-:S07]  /*2db0*/  UMOV UR15, 0x43300000 ;  /* 0x43300000000f7882 */ /* 0x000fce0000000000 */
[----:B------:R-:W-:Y:S02]  /*2dc0*/  DFMA R30, R26, R28, R30 ;  /* 0x0000001c1a1e722b */ /* 0x000fe4000000001e */
[----:B------:R-:W-:-:S06]  /*2dd0*/  DADD R28, R24, R34 ;  /* 0x00000000181c7229 */ /* 0x000fcc0000000022 */
[----:B------:R-:W-:Y:S02]  /*2de0*/  DFMA R30, R22, R32, R30 ;  /* 0x00000020161e722b */ /* 0x000fe4000000001e */
[----:B------:R-:W-:Y:S02]  /*2df0*/  DADD R32, R24, -R28 ;  /* 0x0000000018207229 */ /* 0x000fe4000000081c */
[----:B------:R-:W-:-:S06]  /*2e00*/  DMUL R24, R28, R36 ;  /* 0x000000241c187228 */ /* 0x000fcc0000000000 */
[----:B------:R-:W-:Y:S02]  /*2e10*/  DADD R34, R34, R32 ;  /* 0x0000000022227229 */ /* 0x000fe40000000020 */
[----:B------:R-:W-:-:S08]  /*2e20*/  DFMA R32, R28, R36, -R24 ;  /* 0x000000241c20722b */ /* 0x000fd00000000818 */
[----:B------:R-:W-:-:S08]  /*2e30*/  DFMA R30, R28, R30, R32 ;  /* 0x0000001e1c1e722b */ /* 0x000fd00000000020 */
[----:B------:R-:W-:-:S08]  /*2e40*/  DFMA R34, R34, R36, R30 ;  /* 0x000000242222722b */ /* 0x000fd0000000001e */
[----:B------:R-:W-:-:S08]  /*2e50*/  DADD R30, R24, R34 ;  /* 0x00000000181e7229 */ /* 0x000fd00000000022 */
[--C-:B------:R-:W-:Y:S02]  /*2e60*/  DADD R28, R22, R30.reuse ;  /* 0x00000000161c7229 */ /* 0x100fe4000000001e */
[----:B------:R-:W-:-:S06]  /*2e70*/  DADD R24, R24, -R30 ;  /* 0x0000000018187229 */ /* 0x000fcc000000081e */
[----:B------:R-:W-:Y:S02]  /*2e80*/  DADD R22, R22, -R28 ;  /* 0x0000000016167229 */ /* 0x000fe4000000081c */
[----:B------:R-:W-:-:S06]  /*2e90*/  DADD R24, R34, R24 ;  /* 0x0000000022187229 */ /* 0x000fcc0000000018 */
[----:B------:R-:W-:-:S08]  /*2ea0*/  DADD R22, R30, R22 ;  /* 0x000000001e167229 */ /* 0x000fd00000000016 */
[----:B------:R-:W-:-:S08]  /*2eb0*/  DADD R22, R24, R22 ;  /* 0x0000000018167229 */ /* 0x000fd00000000016 */
[----:B------:R-:W-:Y:S02]  /*2ec0*/  DADD R26, R26, R22 ;  /* 0x000000001a1a7229 */ /* 0x000fe40000000016 */
[----:B------:R-:W-:Y:S01]  /*2ed0*/  DADD R22, R20, -UR14 ;  /* 0x8000000e14167e29 */ /* 0x000fe20008000000 */
[----:B------:R-:W-:Y:S01]  /*2ee0*/  UMOV UR14, 0xfefa39ef ;  /* 0xfefa39ef000e7882 */ /* 0x000fe20000000000 */
[----:B------:R-:W-:-:S04]  /*2ef0*/  UMOV UR15, 0x3fe62e42 ;  /* 0x3fe62e42000f7882 */ /* 0x000fc80000000000 */
[----:B------:R-:W-:-:S08]  /*2f00*/  DADD R24, R28, R26 ;  /* 0x000000001c187229 */ /* 0x000fd0000000001a */
[--C-:B------:R-:W-:Y:S02]  /*2f10*/  DFMA R20, R22, UR14, R24.reuse ;  /* 0x0000000e16147c2b */ /* 0x100fe40008000018 */
[----:B------:R-:W-:-:S06]  /*2f20*/  DADD R30, R28, -R24 ;  /* 0x000000001c1e7229 */ /* 0x000fcc0000000818 */
[----:B------:R-:W-:Y:S02]  /*2f30*/  DFMA R28, R22, -UR14, R20 ;  /* 0x8000000e161c7c2b */ /* 0x000fe40008000014 */
[----:B------:R-:W-:-:S06]  /*2f40*/  DADD R30, R26, R30 ;  /* 0x000000001a1e7229 */ /* 0x000fcc000000001e */
[----:B------:R-:W-:Y:S01]  /*2f50*/  DADD R28, -R24, R28 ;  /* 0x00000000181c7229 */ /* 0x000fe2000000011c */
[----:B------:R-:W-:-:S05]  /*2f60*/  IMAD.SHL.U32 R24, R41, 0x2, RZ ;  /* 0x0000000229187824 */ /* 0x000fca00078e00ff */
[----:B------:R-:W-:Y:S02]  /*2f70*/  ISETP.GT.U32.AND P1, PT, R24, -0x2000001, PT ;  /* 0xfdffffff1800780c */ /* 0x000fe40003f24070 */
[----:B------:R-:W-:-:S08]  /*2f80*/  DADD R28, R30, -R28 ;  /* 0x000000001e1c7229 */ /* 0x000fd0000000081c */
[----:B------:R-:W-:Y:S01]  /*2f90*/  DFMA R22, R22, UR16, R28 ;  /* 0x0000001016167c2b */ /* 0x000fe2000800001c */
[----:B------:R-:W-:Y:S01]  /*2fa0*/  LOP3.LUT R29, R41, 0xff0fffff, RZ, 0xc0, !PT ;  /* 0xff0fffff291d7812 */ /* 0x000fe200078ec0ff */
[----:B------:R-:W-:-:S03]  /*2fb0*/  IMAD.MOV.U32 R28, RZ, RZ, R40 ;  /* 0x000000ffff1c7224 */ /* 0x000fc600078e0028 */
[----:B------:R-:W-:-:S03]  /*2fc0*/  SEL R29, R29, R41, P1 ;  /* 0x000000291d1d7207 */ /* 0x000fc60000800000 */
[----:B------:R-:W-:-:S08]  /*2fd0*/  DADD R24, R20, R22 ;  /* 0x0000000014187229 */ /* 0x000fd00000000016 */
[----:B------:R-:W-:Y:S02]  /*2fe0*/  DADD R20, R20, -R24 ;  /* 0x0000000014147229 */ /* 0x000fe40000000818 */
[----:B------:R-:W-:-:S06]  /*2ff0*/  DMUL R30, R24, R28 ;  /* 0x0000001c181e7228 */ /* 0x000fcc0000000000 */
[----:B------:R-:W-:Y:S02]  /*3000*/  DADD R20, R22, R20 ;  /* 0x0000000016147229 */ /* 0x000fe40000000014 */
[----:B------:R-:W-:-:S08]  /*3010*/  DFMA R24, R24, R28, -R30 ;  /* 0x0000001c1818722b */ /* 0x000fd0000000081e */
[----:B------:R-:W-:Y:S01]  /*3020*/  DFMA R28, R20, R28, R24 ;  /* 0x0000001c141c722b */ /* 0x000fe20000000018 */
[----:B------:R-:W-:Y:S02]  /*3030*/  IMAD.MOV.U32 R20, RZ, RZ, 0x652b82fe ;  /* 0x652b82feff147424 */ /* 0x000fe400078e00ff */
[----:B------:R-:W-:-:S05]  /*3040*/  IMAD.MOV.U32 R21, RZ, RZ, 0x3ff71547 ;  /* 0x3ff71547ff157424 */ /* 0x000fca00078e00ff */
[----:B------:R-:W-:-:S08]  /*3050*/  DADD R22, R30, R28 ;  /* 0x000000001e167229 */ /* 0x000fd0000000001c */
[----:B------:R-:W-:Y:S02]  /*3060*/  DFMA R20, R22, R20, 6.75539944105574400000e+15 ;  /* 0x433800001614742b */ /* 0x000fe40000000014 */
[----:B------:R-:W-:Y:S01]  /*3070*/  FSETP.GEU.AND P1, PT, |R23|, 4.1917929649353027344, PT ;  /* 0x4086232b1700780b */ /* 0x000fe20003f2e200 */
[----:B------:R-:W-:-:S05]  /*3080*/  DADD R30, R30, -R22 ;  /* 0x000000001e1e7229 */ /* 0x000fca0000000816 */
[----:B------:R-:W-:-:S03]  /*3090*/  DADD R24, R20, -6.75539944105574400000e+15 ;  /* 0xc338000014187429 */ /* 0x000fc60000000000 */
[----:B------:R-:W-:-:S05]  /*30a0*/  DADD R28, R28, R30 ;  /* 0x000000001c1c7229 */ /* 0x000fca000000001e */
[----:B------:R-:W-:Y:S01]  /*30b0*/  DFMA R26, R24, -UR14, R22 ;  /* 0x8000000e181a7c2b */ /* 0x000fe20008000016 */
[----:B------:R-:W-:Y:S01]  /*30c0*/  UMOV UR14, 0x3b39803f ;  /* 0x3b39803f000e7882 */ /* 0x000fe20000000000 */
[----:B------:R-:W-:-:S06]  /*30d0*/  UMOV UR15, 0x3c7abc9e ;  /* 0x3c7abc9e000f7882 */ /* 0x000fcc0000000000 */
[----:B------:R-:W-:Y:S01]  /*30e0*/  DFMA R26, R24, -UR14, R26 ;  /* 0x8000000e181a7c2b */ /* 0x000fe2000800001a */
[----:B------:R-:W-:Y:S01]  /*30f0*/  UMOV UR14, 0x69ce2bdf ;  /* 0x69ce2bdf000e7882 */ /* 0x000fe20000000000 */
[----:B------:R-:W-:Y:S01]  /*3100*/  IMAD.MOV.U32 R24, RZ, RZ, -0x35dec16 ;  /* 0xfca213eaff187424 */ /* 0x000fe200078e00ff */
[----:B------:R-:W-:Y:S01]  /*3110*/  UMOV UR15, 0x3e5ade15 ;  /* 0x3e5ade15000f7882 */ /* 0x000fe20000000000 */
[----:B------:R-:W-:-:S06]  /*3120*/  IMAD.MOV.U32 R25, RZ, RZ, 0x3e928af3 ;  /* 0x3e928af3ff197424 */ /* 0x000fcc00078e00ff */
[----:B------:R-:W-:Y:S01]  /*3130*/  DFMA R24, R26, UR14, R24 ;  /* 0x0000000e1a187c2b */ /* 0x000fe20008000018 */
[----:B------:R-:W-:Y:S01]  /*3140*/  UMOV UR14, 0x62401315 ;  /* 0x62401315000e7882 */ /* 0x000fe20000000000 */
[----:B------:R-:W-:-:S06]  /*3150*/  UMOV UR15, 0x3ec71dee ;  /* 0x3ec71dee000f7882 */ /* 0x000fcc0000000000 */
[----:B------:R-:W-:Y:S01]  /*3160*/  DFMA R24, R26, R24, UR14 ;  /* 0x0000000e1a187e2b */ /* 0x000fe20008000018 */
        /* <DEDUP_REMOVED lines=20> */
[----:B------:R-:W-:-:S08]  /*32b0*/  DFMA R24, R26, R24, UR14 ;  /* 0x0000000e1a187e2b */ /* 0x000fd00008000018 */
[----:B------:R-:W-:-:S08]  /*32c0*/  DFMA R24, R26, R24, 1 ;  /* 0x3ff000001a18742b */ /* 0x000fd00000000018 */
[----:B------:R-:W-:-:S10]  /*32d0*/  DFMA R24, R26, R24, 1 ;  /* 0x3ff000001a18742b */ /* 0x000fd40000000018 */
[----:B------:R-:W-:Y:S02]  /*32e0*/  IMAD R27, R20, 0x100000, R25 ;  /* 0x00100000141b7824 */ /* 0x000fe400078e0219 */
[----:B------:R-:W-:Y:S01]  /*32f0*/  IMAD.MOV.U32 R26, RZ, RZ, R24 ;  /* 0x000000ffff1a7224 */ /* 0x000fe200078e0018 */
[----:B------:R-:W-:Y:S06]  /*3300*/  @!P1 BRA `(.L_x_49) ;  /* 0x0000000000309947 */ /* 0x000fec0003800000 */
[----:B------:R-:W-:Y:S01]  /*3310*/  FSETP.GEU.AND P1, PT, |R23|, 4.2275390625, PT ;  /* 0x408748001700780b */ /* 0x000fe20003f2e200 */
[C---:B------:R-:W-:Y:S02]  /*3320*/  DADD R26, R22.reuse, +INF ;  /* 0x7ff00000161a7429 */ /* 0x040fe40000000000 */
[----:B------:R-:W-:-:S08]  /*3330*/  DSETP.GEU.AND P3, PT, R22, RZ, PT ;  /* 0x000000ff1600722a */ /* 0x000fd00003f6e000 */
[----:B------:R-:W-:Y:S02]  /*3340*/  FSEL R26, R26, RZ, P3 ;  /* 0x000000ff1a1a7208 */ /* 0x000fe40001800000 */
[----:B------:R-:W-:Y:S02]  /*3350*/  @!P1 LEA.HI R21, R20, R20, RZ, 0x1 ;  /* 0x0000001414159211 */ /* 0x000fe400078f08ff */
[----:B------:R-:W-:Y:S02]  /*3360*/  FSEL R27, R27, RZ, P3 ;  /* 0x000000ff1b1b7208 */ /* 0x000fe40001800000 */
[----:B------:R-:W-:-:S05]  /*3370*/  @!P1 SHF.R.S32.HI R21, RZ, 0x1, R21 ;  /* 0x00000001ff159819 */ /* 0x000fca0000011415 */
[----:B------:R-:W-:Y:S02]  /*3380*/  @!P1 IMAD.IADD R20, R20, 0x1, -R21 ;  /* 0x0000000114149824 */ /* 0x000fe400078e0a15 */
[----:B------:R-:W-:-:S03]  /*3390*/  @!P1 IMAD R25, R21, 0x100000, R25 ;  /* 0x0010000015199824 */ /* 0x000fc600078e0219 */
[----:B------:R-:W-:Y:S01]  /*33a0*/  @!P1 LEA R21, R20, 0x3ff00000, 0x14 ;  /* 0x3ff0000014159811 */ /* 0x000fe200078ea0ff */
[----:B------:R-:W-:-:S06]  /*33b0*/  @!P1 IMAD.MOV.U32 R20, RZ, RZ, RZ ;  /* 0x000000ffff149224 */ /* 0x000fcc00078e00ff */
[----:B------:R-:W-:-:S11]  /*33c0*/  @!P1 DMUL R26, R24, R20 ;  /* 0x00000014181a9228 */ /* 0x000fd60000000000 */
.L_x_49:
[----:B------:R-:W-:Y:S01]  /*33d0*/  DFMA R28, R28, R26, R26 ;  /* 0x0000001a1c1c722b */ /* 0x000fe2000000001a */
[----:B------:R-:W-:Y:S01]  /*33e0*/  IMAD.MOV.U32 R20, RZ, RZ, R0 ;  /* 0x000000ffff147224 */ /* 0x000fe200078e0000 */
[----:B------:R-:W-:Y:S01]  /*33f0*/  DSETP.NEU.AND P1, PT, |R26|, +INF , PT ;  /* 0x7ff000001a00742a */ /* 0x000fe20003f2d200 */
[----:B------:R-:W-:-:S07]  /*3400*/  IMAD.MOV.U32 R21, RZ, RZ, 0x0 ;  /* 0x00000000ff157424 */ /* 0x000fce00078e00ff */
[----:B------:R-:W-:Y:S02]  /*3410*/  FSEL R22, R26, R28, !P1 ;  /* 0x0000001c1a167208 */ /* 0x000fe40004800000 */
[----:B------:R-:W-:Y:S01]  /*3420*/  FSEL R23, R27, R29, !P1 ;  /* 0x0000001d1b177208 */ /* 0x000fe20004800000 */
[----:B------:R-:W-:Y:S06]  /*3430*/  RET.REL.NODEC R20 `(_Z7AmerGPUPfS_S_S_ffi) ;  /* 0xffffffc814f07950 */ /* 0x000fec0003c3ffff */
.L_x_50:
[----:B------:R-:W-:-:S00]  /*3440*/  BRA `(.L_x_50) ;  /* 0xfffffffc00fc7947 */ /* 0x000fc0000383ffff */
[----:B------:R-:W-:-:S00]  /*3450*/  NOP ;  /* 0x0000000000007918 */ /* 0x000fc00000000000 */
        /* <DEDUP_REMOVED lines=10> */
.L_x_54:


//--------------------- .nv.shared.reserved.0     --------------------------
	.section	.nv.shared.reserved.0,"aw",@nobits
	.weak		__nv_reservedSMEM_offset_0_alias
	.size		__nv_reservedSMEM_offset_0_alias, 0, 64
	.other		__nv_reservedSMEM_offset_0_alias,@"STO_CUDA_RESERVED_SHARED STV_DEFAULT"
__nv_reservedSMEM_offset_0_alias:
	.zero		0
	.zero		64


//--------------------- .nv.constant0._Z7AmerGPUPfS_S_S_ffi --------------------------
	.section	.nv.constant0._Z7AmerGPUPfS_S_S_ffi,"a",@progbits
	.sectionflags	@""
	.align	4
.nv.constant0._Z7AmerGPUPfS_S_S_ffi:
	.zero		940


//--------------------- SYMBOLS --------------------------

	.type		.nv.reservedSmem.offset0,@object
	.size		.nv.reservedSmem.offset0,0x4
